// auto-generated by cutlass_sweep.gemm — config: {"arch": "sm_100", "cluster_m": 2, "cluster_n": 2, "dtype": "e4m3", "stages": 5, "tile_k": 128, "tile_m": 64, "tile_n": 256}
#include "cutlass/cutlass.h"
#include "cutlass/gemm/collective/collective_builder.hpp"
#include "cutlass/gemm/device/gemm_universal_adapter.h"
#include "cutlass/gemm/kernel/gemm_universal.hpp"
#include "cutlass/epilogue/collective/collective_builder.hpp"

using ElemA = cutlass::float_e4m3_t;
using ElemB = cutlass::float_e4m3_t;
using ElemCD = cutlass::float_e4m3_t;
using Acc  = float;
using TileShape    = cute::Shape<cute::_64, cute::_256, cute::_128>;
using ClusterShape = cute::Shape<cute::_2, cute::_2, cute::_1>;

using CollectiveEpilogue = typename cutlass::epilogue::collective::CollectiveBuilder<
    cutlass::arch::Sm100, cutlass::arch::OpClassTensorOp,
    TileShape, ClusterShape,
    cutlass::epilogue::collective::EpilogueTileAuto,
    Acc, Acc,
    ElemCD, cutlass::layout::RowMajor, 128 / cutlass::sizeof_bits<ElemCD>::value,
    ElemCD, cutlass::layout::RowMajor, 128 / cutlass::sizeof_bits<ElemCD>::value,
    cutlass::epilogue::collective::EpilogueScheduleAuto
  >::CollectiveOp;

using CollectiveMainloop = typename cutlass::gemm::collective::CollectiveBuilder<
    cutlass::arch::Sm100, cutlass::arch::OpClassTensorOp,
    ElemA, cutlass::layout::RowMajor, 128 / cutlass::sizeof_bits<ElemA>::value,
    ElemB, cutlass::layout::ColumnMajor, 128 / cutlass::sizeof_bits<ElemB>::value,
    Acc,
    TileShape, ClusterShape,
    cutlass::gemm::collective::StageCount<5>,
    cutlass::gemm::collective::KernelScheduleAuto
  >::CollectiveOp;

using GemmKernel = cutlass::gemm::kernel::GemmUniversal<
    cute::Shape<int,int,int,int>,
    CollectiveMainloop,
    CollectiveEpilogue
>;
using Gemm = cutlass::gemm::device::GemmUniversalAdapter<GemmKernel>;

// Force the device kernel symbol into the cubin without needing a host main.
auto* _anchor = &cutlass::device_kernel<GemmKernel>;


// ===== COMPILED SASS (sm_100a) =====

	.target	sm_100a

	.elftype	@"ET_EXEC"


//--------------------- .note.nv.tkinfo           --------------------------
	.section	.note.nv.tkinfo,"",@"SHT_NOTE"
	.sectionflags	@"SHF_NOTE_NV_TKINFO"
	.tkinfo
        /*0018*/ 	.word	0x00000002
        /*0030*/ 	.string	""
        /*0030*/ 	.string	"ptxas"
        /*0030*/ 	.string	"Cuda compilation tools, release 13.0, V13.0.88"
        /*0030*/ 	.string	"Build cuda_13.0.r13.0/compiler.36424714_0"
        /*0030*/ 	.string	"-arch sm_100a -m 64 "



//--------------------- .note.nv.cuinfo           --------------------------
	.section	.note.nv.cuinfo,"",@"SHT_NOTE"
	.sectionflags	@"SHF_NOTE_NV_CUINFO"
        /*0018*/ 	.short	0x0002
        /*001a*/ 	.short	0x0064
        /*001c*/ 	.short	0x0082
	.zero		2


//--------------------- .nv.info                  --------------------------
	.section	.nv.info,"",@"SHT_CUDA_INFO"
	.align	4


	//----- nvinfo : EIATTR_REGCOUNT
	.align		4
        /*0000*/ 	.byte	0x04, 0x2f
        /*0002*/ 	.short	(.L_20 - .L_19)
	.align		4
.L_19:
        /*0004*/ 	.word	index@(_ZN7cutlass13device_kernelINS_4gemm6kernel13GemmUniversalIN4cute5tupleIJiiiiEEENS1_10collective13CollectiveMmaINS1_35MainloopSm100TmaUmmaWarpSpecializedILi5ELi2ELi4ENS5_IJNS4_1CILi2EEESB_NSA_ILi1EEEEEEEENS5_IJNSA_ILi64EEENSA_ILi256EEENSA_ILi128EEEEEENS_12float_e4m3_tENS5_IJlSC_lEEESJ_SK_NS4_8TiledMMAINS4_8MMA_AtomIJNS4_10MMA_TraitsINS4_19SM100_MMA_F8F6F4_SSEJSJ_SJ_fSF_SG_NS4_17integral_constantINS4_4UMMA5MajorELSR_0EEESS_NSP_INSQ_7ScaleInELST_0EEESU_EEEEEENS4_6LayoutINS5_IJSC_SC_SC_EEENS5_IJNSA_ILi0EEESZ_SZ_EEEEENS5_IJNS4_10UnderscoreES12_S12_EEEEENS4_23SM90_TMA_LOAD_MULTICASTENS4_14ComposedLayoutINS4_7SwizzleILi3ELi4ELi3EEENS4_18smem_ptr_flag_bitsILi8EEENSX_INS5_IJNSA_ILi8EEESH_EEENS5_IJSH_SC_EEEEEEEvNS4_8identityES15_S1F_vS1G_EENS_8epilogue10collective18CollectiveEpilogueINS1I_23Sm100TmaWarpSpecializedILi4ELi2ELi32ELb0ELb0EEEJSI_NS5_IJNSX_ISF_SC_EES1N_EEESJ_SK_SJ_SK_NS1I_6fusion15FusionCallbacksIS1M_NS1P_17LinearCombinationISJ_fSJ_fLNS_15FloatRoundStyleE2EEESI_S1O_JEEENS4_5SM1004TMEM4LOAD26SM100_TMEM_LOAD_16dp32b32xENS4_13SM90_TMA_LOADENS16_INS17_ILi2ELi4ELi3EEES1A_NSX_INS5_IJS1B_SF_EEENS5_IJSF_SC_EEEEEEENS4_39AutoVectorizingCopyWithAssumedAlignmentILi128EEENS4_14SM90_TMA_STOREES24_S26_S26_EEEvvEEEEvNT_6ParamsE)
        /*0008*/ 	.word	0x00000075


	//----- nvinfo : EIATTR_FRAME_SIZE
	.align		4
.L_20:
        /*000c*/ 	.byte	0x04, 0x11
        /*000e*/ 	.short	(.L_22 - .L_21)
	.align		4
.L_21:
        /*0010*/ 	.word	index@($__internal_2_$__cuda_sm10x_tcgen05_guardrail_trap_unallocated_columns_being_dealloced)
        /*0014*/ 	.word	0x00000000


	//----- nvinfo : EIATTR_FRAME_SIZE
	.align		4
.L_22:
        /*0018*/ 	.byte	0x04, 0x11
        /*001a*/ 	.short	(.L_24 - .L_23)
	.align		4
.L_23:
        /*001c*/ 	.word	index@($__internal_1_$__cuda_sm10x_tcgen05_guardrail_trap_phase_invalid_during_alloc)
        /*0020*/ 	.word	0x00000000


	//----- nvinfo : EIATTR_FRAME_SIZE
	.align		4
.L_24:
        /*0024*/ 	.byte	0x04, 0x11
        /*0026*/ 	.short	(.L_26 - .L_25)
	.align		4
.L_25:
        /*0028*/ 	.word	index@($__internal_0_$__cuda_sm10x_tcgen05_guardrail_trap_col_being_dealloced_not_returned_by_alloc)
        /*002c*/ 	.word	0x00000000


	//----- nvinfo : EIATTR_FRAME_SIZE
	.align		4
.L_26:
        /*0030*/ 	.byte	0x04, 0x11
        /*0032*/ 	.short	(.L_28 - .L_27)
	.align		4
.L_27:
        /*0034*/ 	.word	index@(_ZN7cutlass13device_kernelINS_4gemm6kernel13GemmUniversalIN4cute5tupleIJiiiiEEENS1_10collective13CollectiveMmaINS1_35MainloopSm100TmaUmmaWarpSpecializedILi5ELi2ELi4ENS5_IJNS4_1CILi2EEESB_NSA_ILi1EEEEEEEENS5_IJNSA_ILi64EEENSA_ILi256EEENSA_ILi128EEEEEENS_12float_e4m3_tENS5_IJlSC_lEEESJ_SK_NS4_8TiledMMAINS4_8MMA_AtomIJNS4_10MMA_TraitsINS4_19SM100_MMA_F8F6F4_SSEJSJ_SJ_fSF_SG_NS4_17integral_constantINS4_4UMMA5MajorELSR_0EEESS_NSP_INSQ_7ScaleInELST_0EEESU_EEEEEENS4_6LayoutINS5_IJSC_SC_SC_EEENS5_IJNSA_ILi0EEESZ_SZ_EEEEENS5_IJNS4_10UnderscoreES12_S12_EEEEENS4_23SM90_TMA_LOAD_MULTICASTENS4_14ComposedLayoutINS4_7SwizzleILi3ELi4ELi3EEENS4_18smem_ptr_flag_bitsILi8EEENSX_INS5_IJNSA_ILi8EEESH_EEENS5_IJSH_SC_EEEEEEEvNS4_8identityES15_S1F_vS1G_EENS_8epilogue10collective18CollectiveEpilogueINS1I_23Sm100TmaWarpSpecializedILi4ELi2ELi32ELb0ELb0EEEJSI_NS5_IJNSX_ISF_SC_EES1N_EEESJ_SK_SJ_SK_NS1I_6fusion15FusionCallbacksIS1M_NS1P_17LinearCombinationISJ_fSJ_fLNS_15FloatRoundStyleE2EEESI_S1O_JEEENS4_5SM1004TMEM4LOAD26SM100_TMEM_LOAD_16dp32b32xENS4_13SM90_TMA_LOADENS16_INS17_ILi2ELi4ELi3EEES1A_NSX_INS5_IJS1B_SF_EEENS5_IJSF_SC_EEEEEEENS4_39AutoVectorizingCopyWithAssumedAlignmentILi128EEENS4_14SM90_TMA_STOREES24_S26_S26_EEEvvEEEEvNT_6ParamsE)
        /*0038*/ 	.word	0x00000000


	//----- nvinfo : EIATTR_MIN_STACK_SIZE
	.align		4
.L_28:
        /*003c*/ 	.byte	0x04, 0x12
        /*003e*/ 	.short	(.L_30 - .L_29)
	.align		4
.L_29:
        /*0040*/ 	.word	index@(_ZN7cutlass13device_kernelINS_4gemm6kernel13GemmUniversalIN4cute5tupleIJiiiiEEENS1_10collective13CollectiveMmaINS1_35MainloopSm100TmaUmmaWarpSpecializedILi5ELi2ELi4ENS5_IJNS4_1CILi2EEESB_NSA_ILi1EEEEEEEENS5_IJNSA_ILi64EEENSA_ILi256EEENSA_ILi128EEEEEENS_12float_e4m3_tENS5_IJlSC_lEEESJ_SK_NS4_8TiledMMAINS4_8MMA_AtomIJNS4_10MMA_TraitsINS4_19SM100_MMA_F8F6F4_SSEJSJ_SJ_fSF_SG_NS4_17integral_constantINS4_4UMMA5MajorELSR_0EEESS_NSP_INSQ_7ScaleInELST_0EEESU_EEEEEENS4_6LayoutINS5_IJSC_SC_SC_EEENS5_IJNSA_ILi0EEESZ_SZ_EEEEENS5_IJNS4_10UnderscoreES12_S12_EEEEENS4_23SM90_TMA_LOAD_MULTICASTENS4_14ComposedLayoutINS4_7SwizzleILi3ELi4ELi3EEENS4_18smem_ptr_flag_bitsILi8EEENSX_INS5_IJNSA_ILi8EEESH_EEENS5_IJSH_SC_EEEEEEEvNS4_8identityES15_S1F_vS1G_EENS_8epilogue10collective18CollectiveEpilogueINS1I_23Sm100TmaWarpSpecializedILi4ELi2ELi32ELb0ELb0EEEJSI_NS5_IJNSX_ISF_SC_EES1N_EEESJ_SK_SJ_SK_NS1I_6fusion15FusionCallbacksIS1M_NS1P_17LinearCombinationISJ_fSJ_fLNS_15FloatRoundStyleE2EEESI_S1O_JEEENS4_5SM1004TMEM4LOAD26SM100_TMEM_LOAD_16dp32b32xENS4_13SM90_TMA_LOADENS16_INS17_ILi2ELi4ELi3EEES1A_NSX_INS5_IJS1B_SF_EEENS5_IJSF_SC_EEEEEEENS4_39AutoVectorizingCopyWithAssumedAlignmentILi128EEENS4_14SM90_TMA_STOREES24_S26_S26_EEEvvEEEEvNT_6ParamsE)
        /*0044*/ 	.word	0x00000000
.L_30:


//--------------------- .nv.compat                --------------------------
	.section	.nv.compat,"",@"SHT_CUDA_COMPAT_INFO"
	.align	4
        /*0000*/ 	.byte	0x02, 0x09, 0x01, 0x00, 0x02, 0x02, 0x02, 0x00, 0x02, 0x05, 0x05, 0x00, 0x03, 0x07, 0x01, 0x01
        /*0010*/ 	.byte	0x02, 0x03, 0x01, 0x00, 0x02, 0x06, 0x01, 0x00, 0x04, 0x0b, 0x08, 0x00, 0x09, 0x00, 0x00, 0x00
        /*0020*/ 	.byte	0x00, 0x00, 0x00, 0x00


//--------------------- .nv.info._ZN7cutlass13device_kernelINS_4gemm6kernel13GemmUniversalIN4cute5tupleIJiiiiEEENS1_10collective13CollectiveMmaINS1_35MainloopSm100TmaUmmaWarpSpecializedILi5ELi2ELi4ENS5_IJNS4_1CILi2EEESB_NSA_ILi1EEEEEEEENS5_IJNSA_ILi64EEENSA_ILi256EEENSA_ILi128EEEEEENS_12float_e4m3_tENS5_IJlSC_lEEESJ_SK_NS4_8TiledMMAINS4_8MMA_AtomIJNS4_10MMA_TraitsINS4_19SM100_MMA_F8F6F4_SSEJSJ_SJ_fSF_SG_NS4_17integral_constantINS4_4UMMA5MajorELSR_0EEESS_NSP_INSQ_7ScaleInELST_0EEESU_EEEEEENS4_6LayoutINS5_IJSC_SC_SC_EEENS5_IJNSA_ILi0EEESZ_SZ_EEEEENS5_IJNS4_10UnderscoreES12_S12_EEEEENS4_23SM90_TMA_LOAD_MULTICASTENS4_14ComposedLayoutINS4_7SwizzleILi3ELi4ELi3EEENS4_18smem_ptr_flag_bitsILi8EEENSX_INS5_IJNSA_ILi8EEESH_EEENS5_IJSH_SC_EEEEEEEvNS4_8identityES15_S1F_vS1G_EENS_8epilogue10collective18CollectiveEpilogueINS1I_23Sm100TmaWarpSpecializedILi4ELi2ELi32ELb0ELb0EEEJSI_NS5_IJNSX_ISF_SC_EES1N_EEESJ_SK_SJ_SK_NS1I_6fusion15FusionCallbacksIS1M_NS1P_17LinearCombinationISJ_fSJ_fLNS_15FloatRoundStyleE2EEESI_S1O_JEEENS4_5SM1004TMEM4LOAD26SM100_TMEM_LOAD_16dp32b32xENS4_13SM90_TMA_LOADENS16_INS17_ILi2ELi4ELi3EEES1A_NSX_INS5_IJS1B_SF_EEENS5_IJSF_SC_EEEEEEENS4_39AutoVectorizingCopyWithAssumedAlignmentILi128EEENS4_14SM90_TMA_STOREES24_S26_S26_EEEvvEEEEvNT_6ParamsE --------------------------
	.section	.nv.info._ZN7cutlass13device_kernelINS_4gemm6kernel13GemmUniversalIN4cute5tupleIJiiiiEEENS1_10collective13CollectiveMmaINS1_35MainloopSm100TmaUmmaWarpSpecializedILi5ELi2ELi4ENS5_IJNS4_1CILi2EEESB_NSA_ILi1EEEEEEEENS5_IJNSA_ILi64EEENSA_ILi256EEENSA_ILi128EEEEEENS_12float_e4m3_tENS5_IJlSC_lEEESJ_SK_NS4_8TiledMMAINS4_8MMA_AtomIJNS4_10MMA_TraitsINS4_19SM100_MMA_F8F6F4_SSEJSJ_SJ_fSF_SG_NS4_17integral_constantINS4_4UMMA5MajorELSR_0EEESS_NSP_INSQ_7ScaleInELST_0EEESU_EEEEEENS4_6LayoutINS5_IJSC_SC_SC_EEENS5_IJNSA_ILi0EEESZ_SZ_EEEEENS5_IJNS4_10UnderscoreES12_S12_EEEEENS4_23SM90_TMA_LOAD_MULTICASTENS4_14ComposedLayoutINS4_7SwizzleILi3ELi4ELi3EEENS4_18smem_ptr_flag_bitsILi8EEENSX_INS5_IJNSA_ILi8EEESH_EEENS5_IJSH_SC_EEEEEEEvNS4_8identityES15_S1F_vS1G_EENS_8epilogue10collective18CollectiveEpilogueINS1I_23Sm100TmaWarpSpecializedILi4ELi2ELi32ELb0ELb0EEEJSI_NS5_IJNSX_ISF_SC_EES1N_EEESJ_SK_SJ_SK_NS1I_6fusion15FusionCallbacksIS1M_NS1P_17LinearCombinationISJ_fSJ_fLNS_15FloatRoundStyleE2EEESI_S1O_JEEENS4_5SM1004TMEM4LOAD26SM100_TMEM_LOAD_16dp32b32xENS4_13SM90_TMA_LOADENS16_INS17_ILi2ELi4ELi3EEES1A_NSX_INS5_IJS1B_SF_EEENS5_IJSF_SC_EEEEEEENS4_39AutoVectorizingCopyWithAssumedAlignmentILi128EEENS4_14SM90_TMA_STOREES24_S26_S26_EEEvvEEEEvNT_6ParamsE,"",@"SHT_CUDA_INFO"
	.sectionflags	@""
	.align	4


	//----- nvinfo : EIATTR_CUDA_API_VERSION
	.align		4
        /*0000*/ 	.byte	0x04, 0x37
        /*0002*/ 	.short	(.L_32 - .L_31)
.L_31:
        /*0004*/ 	.word	0x00000082


	//----- nvinfo : EIATTR_KPARAM_INFO
	.align		4
.L_32:
        /*0008*/ 	.byte	0x04, 0x17
        /*000a*/ 	.short	(.L_34 - .L_33)
.L_33:
        /*000c*/ 	.word	0x00000000
        /*0010*/ 	.short	0x0000
        /*0012*/ 	.short	0x0000
        /*0014*/ 	.byte	0x00, 0xf0, 0x01, 0x20


	//----- nvinfo : EIATTR_AT_ENTRY_FRAGMENTS
	.align		4
.L_34:
        /*0018*/ 	.byte	0x04, 0x4f
        /*001a*/ 	.short	(.L_36 - .L_35)


	//   ....[0]....
.L_35:
        /*001c*/ 	.word	0x00000006


	//----- nvinfo : EIATTR_RESERVED_SMEM_USED
	.align		4
.L_36:
        /*0020*/ 	.byte	0x01, 0x41
	.zero		2


	//----- nvinfo : EIATTR_SPARSE_MMA_MASK
	.align		4
        /*0024*/ 	.byte	0x03, 0x50
        /*0026*/ 	.short	0x0000


	//----- nvinfo : EIATTR_TCGEN05_1CTA_USED
	.align		4
        /*0028*/ 	.byte	0x01, 0x51
	.zero		2


	//----- nvinfo : EIATTR_MAXREG_COUNT
	.align		4
        /*002c*/ 	.byte	0x03, 0x1b
        /*002e*/ 	.short	0x00ff


	//----- nvinfo : EIATTR_NUM_BARRIERS
	.align		4
        /*0030*/ 	.byte	0x02, 0x4c
        /*0032*/ 	.byte	0x07
	.zero		1


	//----- nvinfo : EIATTR_EXTERNS
	.align		4
        /*0034*/ 	.byte	0x04, 0x0f
        /*0036*/ 	.short	(.L_38 - .L_37)


	//   ....[0]....
	.align		4
.L_37:
        /*0038*/ 	.word	index@(__assertfail)


	//----- nvinfo : EIATTR_MERCURY_ISA_VERSION
	.align		4
.L_38:
        /*003c*/ 	.byte	0x03, 0x5f
        /*003e*/ 	.short	0x0101


	//----- nvinfo : EIATTR_INT_WARP_WIDE_INSTR_OFFSETS
	.align		4
        /*0040*/ 	.byte	0x04, 0x31
        /*0042*/ 	.short	(.L_40 - .L_39)


	//   ....[0]....
.L_39:
        /*0044*/ 	.word	0x00003f10


	//   ....[1]....
        /*0048*/ 	.word	0x00003f30


	//   ....[2]....
        /*004c*/ 	.word	0x00003f60


	//   ....[3]....
        /*0050*/ 	.word	0x00004ae0


	//   ....[4]....
        /*0054*/ 	.word	0x00004b50


	//   ....[5]....
        /*0058*/ 	.word	0x00004c20


	//   ....[6]....
        /*005c*/ 	.word	0x00004ca0


	//   ....[7]....
        /*0060*/ 	.word	0x00004d90


	//   ....[8]....
        /*0064*/ 	.word	0x00004e10


	//   ....[9]....
        /*0068*/ 	.word	0x00004ef0


	//   ....[10]....
        /*006c*/ 	.word	0x00004fa0


	//----- nvinfo : EIATTR_COOP_GROUP_MASK_REGIDS
	.align		4
.L_40:
        /*0070*/ 	.byte	0x04, 0x29
        /*0072*/ 	.short	(.L_42 - .L_41)


	//   ....[0]....
.L_41:
        /*0074*/ 	.word	0xffffffff


	//   ....[1]....
        /*0078*/ 	.word	0xffffffff


	//   ....[2]....
        /*007c*/ 	.word	0xffffffff


	//   ....[3]....
        /*0080*/ 	.word	0xffffffff


	//   ....[4]....
        /*0084*/ 	.word	0xffffffff


	//   ....[5]....
        /*0088*/ 	.word	0xffffffff


	//   ....[6]....
        /*008c*/ 	.word	0xffffffff


	//   ....[7]....
        /*0090*/ 	.word	0xffffffff


	//   ....[8]....
        /*0094*/ 	.word	0xffffffff


	//   ....[9]....
        /*0098*/ 	.word	0xffffffff


	//   ....[10]....
        /*009c*/ 	.word	0xffffffff


	//   ....[11]....
        /*00a0*/ 	.word	0xffffffff


	//   ....[12]....
        /*00a4*/ 	.word	0xffffffff


	//   ....[13]....
        /*00a8*/ 	.word	0xffffffff


	//----- nvinfo : EIATTR_COOP_GROUP_INSTR_OFFSETS
	.align		4
.L_42:
        /*00ac*/ 	.byte	0x04, 0x28
        /*00ae*/ 	.short	(.L_44 - .L_43)


	//   ....[0]....
.L_43:
        /*00b0*/ 	.word	0x00000080


	//   ....[1]....
        /*00b4*/ 	.word	0x000004f0


	//   ....[2]....
        /*00b8*/ 	.word	0x000006c0


	//   ....[3]....
        /*00bc*/ 	.word	0x00000860


	//   ....[4]....
        /*00c0*/ 	.word	0x00000960


	//   ....[5]....
        /*00c4*/ 	.word	0x00000ad0


	//   ....[6]....
        /*00c8*/ 	.word	0x00000c70


	//   ....[7]....
        /*00cc*/ 	.word	0x00000e20


	//   ....[8]....
        /*00d0*/ 	.word	0x00002190


	//   ....[9]....
        /*00d4*/ 	.word	0x00003100


	//   ....[10]....
        /*00d8*/ 	.word	0x00003310


	//   ....[11]....
        /*00dc*/ 	.word	0x00003340


	//   ....[12]....
        /*00e0*/ 	.word	0x00003df0


	//   ....[13]....
        /*00e4*/ 	.word	0x00004020


	//----- nvinfo : EIATTR_VRC_CTA_INIT_COUNT
	.align		4
.L_44:
        /*00e8*/ 	.byte	0x02, 0x4a
        /*00ea*/ 	.byte	0x80
	.zero		1


	//----- nvinfo : EIATTR_SYSCALL_OFFSETS
	.align		4
        /*00ec*/ 	.byte	0x04, 0x46
        /*00ee*/ 	.short	(.L_46 - .L_45)


	//   ....[0]....
.L_45:
        /*00f0*/ 	.word	0x00005c30


	//   ....[1]....
        /*00f4*/ 	.word	0x00005d70


	//   ....[2]....
        /*00f8*/ 	.word	0x000065a0


	//   ....[3]....
        /*00fc*/ 	.word	0x00007330


	//   ....[4]....
        /*0100*/ 	.word	0x00008080


	//   ....[5]....
        /*0104*/ 	.word	0x00008e00


	//----- nvinfo : EIATTR_MBARRIER_INSTR_OFFSETS
	.align		4
.L_46:
        /*0108*/ 	.byte	0x04, 0x39
        /*010a*/ 	.short	(.L_48 - .L_47)


	//   ....[0]....
.L_47:
        /*010c*/ 	.word	0x00000610
        /*0110*/ 	.word	0x000000ff
        /*0114*/ 	.word	0x00000000
        /*0118*/ 	.short	0x0100
        /*011a*/ 	.byte	0x04
	.zero		1


	//   ....[1]....
        /*011c*/ 	.word	0x00000620
        /*0120*/ 	.word	0x000000ff
        /*0124*/ 	.word	0x00000028
        /*0128*/ 	.short	0x0100
        /*012a*/ 	.byte	0x04
	.zero		1


	//   ....[2]....
        /*012c*/ 	.word	0x00000630
        /*0130*/ 	.word	0x000000ff
        /*0134*/ 	.word	0x00000008
        /*0138*/ 	.short	0x0100
        /*013a*/ 	.byte	0x04
	.zero		1


	//   ....[3]....
        /*013c*/ 	.word	0x00000640
        /*0140*/ 	.word	0x000000ff
        /*0144*/ 	.word	0x00000030
        /*0148*/ 	.short	0x0100
        /*014a*/ 	.byte	0x04
	.zero		1


	//   ....[4]....
        /*014c*/ 	.word	0x00000650
        /*0150*/ 	.word	0x000000ff
        /*0154*/ 	.word	0x00000010
        /*0158*/ 	.short	0x0100
        /*015a*/ 	.byte	0x04
	.zero		1


	//   ....[5]....
        /*015c*/ 	.word	0x00000660
        /*0160*/ 	.word	0x000000ff
        /*0164*/ 	.word	0x00000038
        /*0168*/ 	.short	0x0100
        /*016a*/ 	.byte	0x04
	.zero		1


	//   ....[6]....
        /*016c*/ 	.word	0x00000670
        /*0170*/ 	.word	0x000000ff
        /*0174*/ 	.word	0x00000018
        /*0178*/ 	.short	0x0100
        /*017a*/ 	.byte	0x04
	.zero		1


	//   ....[7]....
        /*017c*/ 	.word	0x00000680
        /*0180*/ 	.word	0x000000ff
        /*0184*/ 	.word	0x00000040
        /*0188*/ 	.short	0x0100
        /*018a*/ 	.byte	0x04
	.zero		1


	//   ....[8]....
        /*018c*/ 	.word	0x00000690
        /*0190*/ 	.word	0x000000ff
        /*0194*/ 	.word	0x00000020
        /*0198*/ 	.short	0x0100
        /*019a*/ 	.byte	0x04
	.zero		1


	//   ....[9]....
        /*019c*/ 	.word	0x000006a0
        /*01a0*/ 	.word	0x000000ff
        /*01a4*/ 	.word	0x00000048
        /*01a8*/ 	.short	0x0100
        /*01aa*/ 	.byte	0x04
	.zero		1


	//   ....[10]....
        /*01ac*/ 	.word	0x000007d0
        /*01b0*/ 	.word	0x000000ff
        /*01b4*/ 	.word	0x00000050
        /*01b8*/ 	.short	0x0100
        /*01ba*/ 	.byte	0x04
	.zero		1


	//   ....[11]....
        /*01bc*/ 	.word	0x000007e0
        /*01c0*/ 	.word	0x000000ff
        /*01c4*/ 	.word	0x00000070
        /*01c8*/ 	.short	0x0100
        /*01ca*/ 	.byte	0x04
	.zero		1


	//   ....[12]....
        /*01cc*/ 	.word	0x000007f0
        /*01d0*/ 	.word	0x000000ff
        /*01d4*/ 	.word	0x00000058
        /*01d8*/ 	.short	0x0100
        /*01da*/ 	.byte	0x04
	.zero		1


	//   ....[13]....
        /*01dc*/ 	.word	0x00000800
        /*01e0*/ 	.word	0x000000ff
        /*01e4*/ 	.word	0x00000078
        /*01e8*/ 	.short	0x0100
        /*01ea*/ 	.byte	0x04
	.zero		1


	//   ....[14]....
        /*01ec*/ 	.word	0x00000810
        /*01f0*/ 	.word	0x000000ff
        /*01f4*/ 	.word	0x00000060
        /*01f8*/ 	.short	0x0100
        /*01fa*/ 	.byte	0x04
	.zero		1


	//   ....[15]....
        /*01fc*/ 	.word	0x00000820
        /*0200*/ 	.word	0x000000ff
        /*0204*/ 	.word	0x00000080
        /*0208*/ 	.short	0x0100
        /*020a*/ 	.byte	0x04
	.zero		1


	//   ....[16]....
        /*020c*/ 	.word	0x00000830
        /*0210*/ 	.word	0x000000ff
        /*0214*/ 	.word	0x00000068
        /*0218*/ 	.short	0x0100
        /*021a*/ 	.byte	0x04
	.zero		1


	//   ....[17]....
        /*021c*/ 	.word	0x00000840
        /*0220*/ 	.word	0x000000ff
        /*0224*/ 	.word	0x00000088
        /*0228*/ 	.short	0x0100
        /*022a*/ 	.byte	0x04
	.zero		1


	//   ....[18]....
        /*022c*/ 	.word	0x00000930
        /*0230*/ 	.word	0x000000ff
        /*0234*/ 	.word	0x00000090
        /*0238*/ 	.short	0x0100
        /*023a*/ 	.byte	0x06
	.zero		1


	//   ....[19]....
        /*023c*/ 	.word	0x00000940
        /*0240*/ 	.word	0x000000ff
        /*0244*/ 	.word	0x00000098
        /*0248*/ 	.short	0x0100
        /*024a*/ 	.byte	0x06
	.zero		1


	//   ....[20]....
        /*024c*/ 	.word	0x00000a80
        /*0250*/ 	.word	0x000000ff
        /*0254*/ 	.word	0x000000a0
        /*0258*/ 	.short	0x0100
        /*025a*/ 	.byte	0x06
	.zero		1


	//   ....[21]....
        /*025c*/ 	.word	0x00000a90
        /*0260*/ 	.word	0x000000ff
        /*0264*/ 	.word	0x000000b0
        /*0268*/ 	.short	0x0100
        /*026a*/ 	.byte	0x06
	.zero		1


	//   ....[22]....
        /*026c*/ 	.word	0x00000aa0
        /*0270*/ 	.word	0x000000ff
        /*0274*/ 	.word	0x000000a8
        /*0278*/ 	.short	0x0100
        /*027a*/ 	.byte	0x06
	.zero		1


	//   ....[23]....
        /*027c*/ 	.word	0x00000ab0
        /*0280*/ 	.word	0x000000ff
        /*0284*/ 	.word	0x000000b8
        /*0288*/ 	.short	0x0100
        /*028a*/ 	.byte	0x06
	.zero		1


	//   ....[24]....
        /*028c*/ 	.word	0x00000be0
        /*0290*/ 	.word	0x000000ff
        /*0294*/ 	.word	0x000000c0
        /*0298*/ 	.short	0x0100
        /*029a*/ 	.byte	0x04
	.zero		1


	//   ....[25]....
        /*029c*/ 	.word	0x00000bf0
        /*02a0*/ 	.word	0x000000ff
        /*02a4*/ 	.word	0x000000e0
        /*02a8*/ 	.short	0x0100
        /*02aa*/ 	.byte	0x04
	.zero		1


	//   ....[26]....
        /*02ac*/ 	.word	0x00000c00
        /*02b0*/ 	.word	0x000000ff
        /*02b4*/ 	.word	0x000000c8
        /*02b8*/ 	.short	0x0100
        /*02ba*/ 	.byte	0x04
	.zero		1


	//   ....[27]....
        /*02bc*/ 	.word	0x00000c10
        /*02c0*/ 	.word	0x000000ff
        /*02c4*/ 	.word	0x000000e8
        /*02c8*/ 	.short	0x0100
        /*02ca*/ 	.byte	0x04
	.zero		1


	//   ....[28]....
        /*02cc*/ 	.word	0x00000c20
        /*02d0*/ 	.word	0x000000ff
        /*02d4*/ 	.word	0x000000d0
        /*02d8*/ 	.short	0x0100
        /*02da*/ 	.byte	0x04
	.zero		1


	//   ....[29]....
        /*02dc*/ 	.word	0x00000c30
        /*02e0*/ 	.word	0x000000ff
        /*02e4*/ 	.word	0x000000f0
        /*02e8*/ 	.short	0x0100
        /*02ea*/ 	.byte	0x04
	.zero		1


	//   ....[30]....
        /*02ec*/ 	.word	0x00000c40
        /*02f0*/ 	.word	0x000000ff
        /*02f4*/ 	.word	0x000000d8
        /*02f8*/ 	.short	0x0100
        /*02fa*/ 	.byte	0x04
	.zero		1


	//   ....[31]....
        /*02fc*/ 	.word	0x00000c50
        /*0300*/ 	.word	0x000000ff
        /*0304*/ 	.word	0x000000f8
        /*0308*/ 	.short	0x0100
        /*030a*/ 	.byte	0x04
	.zero		1


	//   ....[32]....
        /*030c*/ 	.word	0x00000d40
        /*0310*/ 	.word	0x000000ff
        /*0314*/ 	.word	0x00000100
        /*0318*/ 	.short	0x0100
        /*031a*/ 	.byte	0x04
	.zero		1


	//   ....[33]....
        /*031c*/ 	.word	0x00000d50
        /*0320*/ 	.word	0x000000ff
        /*0324*/ 	.word	0x00000110
        /*0328*/ 	.short	0x0100
        /*032a*/ 	.byte	0x04
	.zero		1


	//   ....[34]....
        /*032c*/ 	.word	0x00000d60
        /*0330*/ 	.word	0x000000ff
        /*0334*/ 	.word	0x00000108
        /*0338*/ 	.short	0x0100
        /*033a*/ 	.byte	0x04
	.zero		1


	//   ....[35]....
        /*033c*/ 	.word	0x00000d70
        /*0340*/ 	.word	0x000000ff
        /*0344*/ 	.word	0x00000118
        /*0348*/ 	.short	0x0100
        /*034a*/ 	.byte	0x04
	.zero		1


	//   ....[36]....
        /*034c*/ 	.word	0x00001a20
        /*0350*/ 	.word	0x00000000
        /*0354*/ 	.word	0x00000110
        /*0358*/ 	.short	0x010a
        /*035a*/ 	.byte	0xff
	.zero		1


	//   ....[37]....
        /*035c*/ 	.word	0x00001a40
        /*0360*/ 	.word	0x00000000
        /*0364*/ 	.word	0x00000100
        /*0368*/ 	.short	0x0101
        /*036a*/ 	.byte	0xff
	.zero		1


	//   ....[38]....
        /*036c*/ 	.word	0x00001b00
        /*0370*/ 	.word	0x000000ff
        /*0374*/ 	.word	0x00000028
        /*0378*/ 	.short	0x010a
        /*037a*/ 	.byte	0x04
	.zero		1


	//   ....[39]....
        /*037c*/ 	.word	0x00001b90
        /*0380*/ 	.word	0x000000ff
        /*0384*/ 	.word	0x00000028
        /*0388*/ 	.short	0x010a
        /*038a*/ 	.byte	0x21
	.zero		1


	//   ....[40]....
        /*038c*/ 	.word	0x00001d20
        /*0390*/ 	.word	0x000000ff
        /*0394*/ 	.word	0x00000028
        /*0398*/ 	.short	0x010a
        /*039a*/ 	.byte	0x05
	.zero		1


	//   ....[41]....
        /*039c*/ 	.word	0x00001e50
        /*03a0*/ 	.word	0x000000ff
        /*03a4*/ 	.word	0x00000098
        /*03a8*/ 	.short	0x0101
        /*03aa*/ 	.byte	0x15
	.zero		1


	//   ....[42]....
        /*03ac*/ 	.word	0x00001e70
        /*03b0*/ 	.word	0x000000ff
        /*03b4*/ 	.word	0x00000028
        /*03b8*/ 	.short	0x010a
        /*03ba*/ 	.byte	0x04
	.zero		1


	//   ....[43]....
        /*03bc*/ 	.word	0x00001ef0
        /*03c0*/ 	.word	0x000000ff
        /*03c4*/ 	.word	0x00000028
        /*03c8*/ 	.short	0x010a
        /*03ca*/ 	.byte	0x11
	.zero		1


	//   ....[44]....
        /*03cc*/ 	.word	0x00002080
        /*03d0*/ 	.word	0x000000ff
        /*03d4*/ 	.word	0x00000028
        /*03d8*/ 	.short	0x010a
        /*03da*/ 	.byte	0x05
	.zero		1


	//   ....[45]....
        /*03dc*/ 	.word	0x000021c0
        /*03e0*/ 	.word	0x00000003
        /*03e4*/ 	.word	0x000000a0
        /*03e8*/ 	.short	0x010a
        /*03ea*/ 	.byte	0xff
	.zero		1


	//   ....[46]....
        /*03ec*/ 	.word	0x00002310
        /*03f0*/ 	.word	0x00000000
        /*03f4*/ 	.word	0x00000000
        /*03f8*/ 	.short	0x0101
        /*03fa*/ 	.byte	0xff
	.zero		1


	//   ....[47]....
        /*03fc*/ 	.word	0x000028c0
        /*0400*/ 	.word	0x000000ff
        /*0404*/ 	.word	0x00000000
        /*0408*/ 	.short	0x010a
        /*040a*/ 	.byte	0x04
	.zero		1


	//   ....[48]....
        /*040c*/ 	.word	0x00002950
        /*0410*/ 	.word	0x000000ff
        /*0414*/ 	.word	0x00000000
        /*0418*/ 	.short	0x010a
        /*041a*/ 	.byte	0x05
	.zero		1


	//   ....[49]....
        /*041c*/ 	.word	0x000029e0
        /*0420*/ 	.word	0x000000ff
        /*0424*/ 	.word	0x00000000
        /*0428*/ 	.short	0x010a
        /*042a*/ 	.byte	0x05
	.zero		1


	//   ....[50]....
        /*042c*/ 	.word	0x00002a70
        /*0430*/ 	.word	0x000000ff
        /*0434*/ 	.word	0x00000000
        /*0438*/ 	.short	0x010a
        /*043a*/ 	.byte	0x05
	.zero		1


	//   ....[51]....
        /*043c*/ 	.word	0x00002b10
        /*0440*/ 	.word	0x00000000
        /*0444*/ 	.word	0x00000000
        /*0448*/ 	.short	0x010a
        /*044a*/ 	.byte	0xff
	.zero		1


	//   ....[52]....
        /*044c*/ 	.word	0x00002c50
        /*0450*/ 	.word	0x00000002
        /*0454*/ 	.word	0x00000100
        /*0458*/ 	.short	0x010a
        /*045a*/ 	.byte	0xff
	.zero		1


	//   ....[53]....
        /*045c*/ 	.word	0x00002cb0
        /*0460*/ 	.word	0x00000004
        /*0464*/ 	.word	0x00000000
        /*0468*/ 	.short	0x0101
        /*046a*/ 	.byte	0xff
	.zero		1


	//   ....[54]....
        /*046c*/ 	.word	0x00002cd0
        /*0470*/ 	.word	0x000000ff
        /*0474*/ 	.word	0x000000b0
        /*0478*/ 	.short	0x010a
        /*047a*/ 	.byte	0x04
	.zero		1


	//   ....[55]....
        /*047c*/ 	.word	0x00002df0
        /*0480*/ 	.word	0x00000002
        /*0484*/ 	.word	0x000000a0
        /*0488*/ 	.short	0x010a
        /*048a*/ 	.byte	0xff
	.zero		1


	//   ....[56]....
        /*048c*/ 	.word	0x00002f00
        /*0490*/ 	.word	0x00000002
        /*0494*/ 	.word	0x00000000
        /*0498*/ 	.short	0x0101
        /*049a*/ 	.byte	0xff
	.zero		1


	//   ....[57]....
        /*049c*/ 	.word	0x00002f90
        /*04a0*/ 	.word	0x000000ff
        /*04a4*/ 	.word	0x000000b0
        /*04a8*/ 	.short	0x0106
        /*04aa*/ 	.byte	0x04
	.zero		1


	//   ....[58]....
        /*04ac*/ 	.word	0x00002fb0
        /*04b0*/ 	.word	0x000000ff
        /*04b4*/ 	.word	0x000000b0
        /*04b8*/ 	.short	0x010a
        /*04ba*/ 	.byte	0x04
	.zero		1


	//   ....[59]....
        /*04bc*/ 	.word	0x00003040
        /*04c0*/ 	.word	0x000000ff
        /*04c4*/ 	.word	0x000000b0
        /*04c8*/ 	.short	0x0106
        /*04ca*/ 	.byte	0x07
	.zero		1


	//   ....[60]....
        /*04cc*/ 	.word	0x00003080
        /*04d0*/ 	.word	0x00000000
        /*04d4*/ 	.word	0x000000b0
        /*04d8*/ 	.short	0x010a
        /*04da*/ 	.byte	0xff
	.zero		1


	//   ....[61]....
        /*04dc*/ 	.word	0x000035e0
        /*04e0*/ 	.word	0x00000000
        /*04e4*/ 	.word	0x000000a0
        /*04e8*/ 	.short	0x010a
        /*04ea*/ 	.byte	0xff
	.zero		1


	//   ....[62]....
        /*04ec*/ 	.word	0x000036e0
        /*04f0*/ 	.word	0x00000003
        /*04f4*/ 	.word	0x00000000
        /*04f8*/ 	.short	0x0101
        /*04fa*/ 	.byte	0xff
	.zero		1


	//   ....[63]....
        /*04fc*/ 	.word	0x000036f0
        /*0500*/ 	.word	0x000000ff
        /*0504*/ 	.word	0x00000000
        /*0508*/ 	.short	0x010a
        /*050a*/ 	.byte	0x04
	.zero		1


	//   ....[64]....
        /*050c*/ 	.word	0x00003770
        /*0510*/ 	.word	0x000000ff
        /*0514*/ 	.word	0x000000e0
        /*0518*/ 	.short	0x010a
        /*051a*/ 	.byte	0x1f
	.zero		1


	//   ....[65]....
        /*051c*/ 	.word	0x00003850
        /*0520*/ 	.word	0x000000ff
        /*0524*/ 	.word	0x00000000
        /*0528*/ 	.short	0x010a
        /*052a*/ 	.byte	0x05
	.zero		1


	//   ....[66]....
        /*052c*/ 	.word	0x00003990
        /*0530*/ 	.word	0x000000ff
        /*0534*/ 	.word	0x00000000
        /*0538*/ 	.short	0x010a
        /*053a*/ 	.byte	0x04
	.zero		1


	//   ....[67]....
        /*053c*/ 	.word	0x00003c20
        /*0540*/ 	.word	0x000000ff
        /*0544*/ 	.word	0x00000000
        /*0548*/ 	.short	0x010a
        /*054a*/ 	.byte	0x04
	.zero		1


	//   ....[68]....
        /*054c*/ 	.word	0x00003cb0
        /*0550*/ 	.word	0x000000ff
        /*0554*/ 	.word	0x00000000
        /*0558*/ 	.short	0x010a
        /*055a*/ 	.byte	0x05
	.zero		1


	//   ....[69]....
        /*055c*/ 	.word	0x00003d40
        /*0560*/ 	.word	0x000000ff
        /*0564*/ 	.word	0x00000000
        /*0568*/ 	.short	0x010a
        /*056a*/ 	.byte	0x05
	.zero		1


	//   ....[70]....
        /*056c*/ 	.word	0x00003dd0
        /*0570*/ 	.word	0x000000ff
        /*0574*/ 	.word	0x00000000
        /*0578*/ 	.short	0x010a
        /*057a*/ 	.byte	0x04
	.zero		1


	//   ....[71]....
        /*057c*/ 	.word	0x000042e0
        /*0580*/ 	.word	0x0000000c
        /*0584*/ 	.word	0x000000a0
        /*0588*/ 	.short	0x010a
        /*058a*/ 	.byte	0xff
	.zero		1


	//   ....[72]....
        /*058c*/ 	.word	0x00004450
        /*0590*/ 	.word	0x00000000
        /*0594*/ 	.word	0x00000000
        /*0598*/ 	.short	0x0101
        /*059a*/ 	.byte	0xff
	.zero		1


	//   ....[73]....
        /*059c*/ 	.word	0x000048e0
        /*05a0*/ 	.word	0x000000ff
        /*05a4*/ 	.word	0x00000098
        /*05a8*/ 	.short	0x010a
        /*05aa*/ 	.byte	0x15
	.zero		1


	//   ....[74]....
        /*05ac*/ 	.word	0x00004a60
        /*05b0*/ 	.word	0x000000ff
        /*05b4*/ 	.word	0x00000070
        /*05b8*/ 	.short	0x010a
        /*05ba*/ 	.byte	0x15
	.zero		1


	//   ....[75]....
        /*05bc*/ 	.word	0x00004bd0
        /*05c0*/ 	.word	0x000000ff
        /*05c4*/ 	.word	0x00000050
        /*05c8*/ 	.short	0x010b
        /*05ca*/ 	.byte	0x15
	.zero		1


	//   ....[76]....
        /*05cc*/ 	.word	0x00004be0
        /*05d0*/ 	.word	0x000000ff
        /*05d4*/ 	.word	0x00000000
        /*05d8*/ 	.short	0x0101
        /*05da*/ 	.byte	0x28
	.zero		1


	//   ....[77]....
        /*05dc*/ 	.word	0x00004bf0
        /*05e0*/ 	.word	0x000000ff
        /*05e4*/ 	.word	0x00000078
        /*05e8*/ 	.short	0x010a
        /*05ea*/ 	.byte	0x15
	.zero		1


	//   ....[78]....
        /*05ec*/ 	.word	0x00004d40
        /*05f0*/ 	.word	0x000000ff
        /*05f4*/ 	.word	0x00000058
        /*05f8*/ 	.short	0x010b
        /*05fa*/ 	.byte	0x15
	.zero		1


	//   ....[79]....
        /*05fc*/ 	.word	0x00004d50
        /*0600*/ 	.word	0x000000ff
        /*0604*/ 	.word	0x00000000
        /*0608*/ 	.short	0x0101
        /*060a*/ 	.byte	0x27
	.zero		1


	//   ....[80]....
        /*060c*/ 	.word	0x00004d60
        /*0610*/ 	.word	0x000000ff
        /*0614*/ 	.word	0x00000080
        /*0618*/ 	.short	0x010a
        /*061a*/ 	.byte	0x15
	.zero		1


	//   ....[81]....
        /*061c*/ 	.word	0x00004ea0
        /*0620*/ 	.word	0x000000ff
        /*0624*/ 	.word	0x00000060
        /*0628*/ 	.short	0x010b
        /*062a*/ 	.byte	0x15
	.zero		1


	//   ....[82]....
        /*062c*/ 	.word	0x00004eb0
        /*0630*/ 	.word	0x000000ff
        /*0634*/ 	.word	0x00000000
        /*0638*/ 	.short	0x0101
        /*063a*/ 	.byte	0x26
	.zero		1


	//   ....[83]....
        /*063c*/ 	.word	0x00004ec0
        /*0640*/ 	.word	0x000000ff
        /*0644*/ 	.word	0x00000088
        /*0648*/ 	.short	0x010a
        /*064a*/ 	.byte	0x15
	.zero		1


	//   ....[84]....
        /*064c*/ 	.word	0x000050b0
        /*0650*/ 	.word	0x000000ff
        /*0654*/ 	.word	0x00000068
        /*0658*/ 	.short	0x010b
        /*065a*/ 	.byte	0x15
	.zero		1


	//   ....[85]....
        /*065c*/ 	.word	0x000050c0
        /*0660*/ 	.word	0x000000ff
        /*0664*/ 	.word	0x00000000
        /*0668*/ 	.short	0x0101
        /*066a*/ 	.byte	0x25
	.zero		1


	//   ....[86]....
        /*066c*/ 	.word	0x000050f0
        /*0670*/ 	.word	0x000000ff
        /*0674*/ 	.word	0x00000070
        /*0678*/ 	.short	0x010a
        /*067a*/ 	.byte	0x15
	.zero		1


	//   ....[87]....
        /*067c*/ 	.word	0x00005110
        /*0680*/ 	.word	0x000000ff
        /*0684*/ 	.word	0x00000078
        /*0688*/ 	.short	0x010a
        /*068a*/ 	.byte	0x15
	.zero		1


	//   ....[88]....
        /*068c*/ 	.word	0x00005130
        /*0690*/ 	.word	0x000000ff
        /*0694*/ 	.word	0x00000080
        /*0698*/ 	.short	0x010a
        /*069a*/ 	.byte	0x15
	.zero		1


	//   ....[89]....
        /*069c*/ 	.word	0x00005170
        /*06a0*/ 	.word	0x00000000
        /*06a4*/ 	.word	0x00000088
        /*06a8*/ 	.short	0x010a
        /*06aa*/ 	.byte	0xff
	.zero		1


	//   ....[90]....
        /*06ac*/ 	.word	0x000054c0
        /*06b0*/ 	.word	0x00000003
        /*06b4*/ 	.word	0x000000a0
        /*06b8*/ 	.short	0x010a
        /*06ba*/ 	.byte	0xff
	.zero		1


	//   ....[91]....
        /*06bc*/ 	.word	0x00005640
        /*06c0*/ 	.word	0x00000000
        /*06c4*/ 	.word	0x00000000
        /*06c8*/ 	.short	0x0101
        /*06ca*/ 	.byte	0xff
	.zero		1


	//   ....[92]....
        /*06cc*/ 	.word	0x00006190
        /*06d0*/ 	.word	0x00000002
        /*06d4*/ 	.word	0x00000050
        /*06d8*/ 	.short	0x010a
        /*06da*/ 	.byte	0xff
	.zero		1


	//   ....[93]....
        /*06dc*/ 	.word	0x00006200
        /*06e0*/ 	.word	0x00000047
        /*06e4*/ 	.word	0x000000c0
        /*06e8*/ 	.short	0x010a
        /*06ea*/ 	.byte	0xff
	.zero		1


	//   ....[94]....
        /*06ec*/ 	.word	0x000062f0
        /*06f0*/ 	.word	0x00000002
        /*06f4*/ 	.word	0x00000050
        /*06f8*/ 	.short	0x010a
        /*06fa*/ 	.byte	0xff
	.zero		1


	//   ....[95]....
        /*06fc*/ 	.word	0x00006400
        /*0700*/ 	.word	0x00000000
        /*0704*/ 	.word	0x00000000
        /*0708*/ 	.short	0x0101
        /*070a*/ 	.byte	0xff
	.zero		1


	//   ....[96]....
        /*070c*/ 	.word	0x00006480
        /*0710*/ 	.word	0x00000047
        /*0714*/ 	.word	0x000000c0
        /*0718*/ 	.short	0x010a
        /*071a*/ 	.byte	0xff
	.zero		1


	//   ....[97]....
        /*071c*/ 	.word	0x00006fd0
        /*0720*/ 	.word	0x00000070
        /*0724*/ 	.word	0x00000050
        /*0728*/ 	.short	0x010a
        /*072a*/ 	.byte	0xff
	.zero		1


	//   ....[98]....
        /*072c*/ 	.word	0x000070a0
        /*0730*/ 	.word	0x00000070
        /*0734*/ 	.word	0x00000050
        /*0738*/ 	.short	0x010a
        /*073a*/ 	.byte	0xff
	.zero		1


	//   ....[99]....
        /*073c*/ 	.word	0x000071b0
        /*0740*/ 	.word	0x00000000
        /*0744*/ 	.word	0x00000000
        /*0748*/ 	.short	0x0101
        /*074a*/ 	.byte	0xff
	.zero		1


	//   ....[100]....
        /*074c*/ 	.word	0x00007d20
        /*0750*/ 	.word	0x00000070
        /*0754*/ 	.word	0x00000050
        /*0758*/ 	.short	0x010a
        /*075a*/ 	.byte	0xff
	.zero		1


	//   ....[101]....
        /*075c*/ 	.word	0x00007df0
        /*0760*/ 	.word	0x00000070
        /*0764*/ 	.word	0x00000050
        /*0768*/ 	.short	0x010a
        /*076a*/ 	.byte	0xff
	.zero		1


	//   ....[102]....
        /*076c*/ 	.word	0x00007f00
        /*0770*/ 	.word	0x00000000
        /*0774*/ 	.word	0x00000000
        /*0778*/ 	.short	0x0101
        /*077a*/ 	.byte	0xff
	.zero		1


	//   ....[103]....
        /*077c*/ 	.word	0x00008aa0
        /*0780*/ 	.word	0x00000066
        /*0784*/ 	.word	0x00000050
        /*0788*/ 	.short	0x010a
        /*078a*/ 	.byte	0xff
	.zero		1


	//   ....[104]....
        /*078c*/ 	.word	0x00008b70
        /*0790*/ 	.word	0x00000066
        /*0794*/ 	.word	0x00000050
        /*0798*/ 	.short	0x010a
        /*079a*/ 	.byte	0xff
	.zero		1


	//   ....[105]....
        /*079c*/ 	.word	0x00008c80
        /*07a0*/ 	.word	0x00000000
        /*07a4*/ 	.word	0x00000000
        /*07a8*/ 	.short	0x0101
        /*07aa*/ 	.byte	0xff
	.zero		1


	//   ....[106]....
        /*07ac*/ 	.word	0x00009110
        /*07b0*/ 	.word	0x000000ff
        /*07b4*/ 	.word	0x00000000
        /*07b8*/ 	.short	0x0101
        /*07ba*/ 	.byte	0x04
	.zero		1


	//   ....[107]....
        /*07bc*/ 	.word	0x00009920
        /*07c0*/ 	.word	0x00000000
        /*07c4*/ 	.word	0x00000110
        /*07c8*/ 	.short	0x010a
        /*07ca*/ 	.byte	0xff
	.zero		1


	//   ....[108]....
        /*07cc*/ 	.word	0x00009980
        /*07d0*/ 	.word	0x00000000
        /*07d4*/ 	.word	0x00000028
        /*07d8*/ 	.short	0x010a
        /*07da*/ 	.byte	0xff
	.zero		1


	//   ....[109]....
        /*07dc*/ 	.word	0x000099e0
        /*07e0*/ 	.word	0x00000000
        /*07e4*/ 	.word	0x00000028
        /*07e8*/ 	.short	0x010a
        /*07ea*/ 	.byte	0xff
	.zero		1


	//   ....[110]....
        /*07ec*/ 	.word	0x00009a30
        /*07f0*/ 	.word	0x00000003
        /*07f4*/ 	.word	0x000000a0
        /*07f8*/ 	.short	0x010a
        /*07fa*/ 	.byte	0xff
	.zero		1


	//   ....[111]....
        /*07fc*/ 	.word	0x00009a90
        /*0800*/ 	.word	0x00000000
        /*0804*/ 	.word	0x00000000
        /*0808*/ 	.short	0x010a
        /*080a*/ 	.byte	0xff
	.zero		1


	//   ....[112]....
        /*080c*/ 	.word	0x00009af0
        /*0810*/ 	.word	0x00000000
        /*0814*/ 	.word	0x00000000
        /*0818*/ 	.short	0x010a
        /*081a*/ 	.byte	0xff
	.zero		1


	//   ....[113]....
        /*081c*/ 	.word	0x00009b50
        /*0820*/ 	.word	0x00000000
        /*0824*/ 	.word	0x00000000
        /*0828*/ 	.short	0x010a
        /*082a*/ 	.byte	0xff
	.zero		1


	//   ....[114]....
        /*082c*/ 	.word	0x00009bb0
        /*0830*/ 	.word	0x00000000
        /*0834*/ 	.word	0x00000000
        /*0838*/ 	.short	0x010a
        /*083a*/ 	.byte	0xff
	.zero		1


	//   ....[115]....
        /*083c*/ 	.word	0x00009c00
        /*0840*/ 	.word	0x00000002
        /*0844*/ 	.word	0x00000100
        /*0848*/ 	.short	0x010a
        /*084a*/ 	.byte	0xff
	.zero		1


	//   ....[116]....
        /*084c*/ 	.word	0x00009c60
        /*0850*/ 	.word	0x00000002
        /*0854*/ 	.word	0x000000b0
        /*0858*/ 	.short	0x010a
        /*085a*/ 	.byte	0xff
	.zero		1


	//   ....[117]....
        /*085c*/ 	.word	0x00009cb0
        /*0860*/ 	.word	0x00000002
        /*0864*/ 	.word	0x000000a0
        /*0868*/ 	.short	0x010a
        /*086a*/ 	.byte	0xff
	.zero		1


	//   ....[118]....
        /*086c*/ 	.word	0x00009d10
        /*0870*/ 	.word	0x00000000
        /*0874*/ 	.word	0x000000b0
        /*0878*/ 	.short	0x010a
        /*087a*/ 	.byte	0xff
	.zero		1


	//   ....[119]....
        /*087c*/ 	.word	0x00009d60
        /*0880*/ 	.word	0x00000000
        /*0884*/ 	.word	0x000000a0
        /*0888*/ 	.short	0x010a
        /*088a*/ 	.byte	0xff
	.zero		1


	//   ....[120]....
        /*088c*/ 	.word	0x00009dc0
        /*0890*/ 	.word	0x00000003
        /*0894*/ 	.word	0x000000e0
        /*0898*/ 	.short	0x010a
        /*089a*/ 	.byte	0xff
	.zero		1


	//   ....[121]....
        /*089c*/ 	.word	0x00009e20
        /*08a0*/ 	.word	0x00000000
        /*08a4*/ 	.word	0x00000000
        /*08a8*/ 	.short	0x010a
        /*08aa*/ 	.byte	0xff
	.zero		1


	//   ....[122]....
        /*08ac*/ 	.word	0x00009e80
        /*08b0*/ 	.word	0x00000000
        /*08b4*/ 	.word	0x00000000
        /*08b8*/ 	.short	0x010a
        /*08ba*/ 	.byte	0xff
	.zero		1


	//   ....[123]....
        /*08bc*/ 	.word	0x00009ee0
        /*08c0*/ 	.word	0x00000000
        /*08c4*/ 	.word	0x00000000
        /*08c8*/ 	.short	0x010a
        /*08ca*/ 	.byte	0xff
	.zero		1


	//   ....[124]....
        /*08cc*/ 	.word	0x00009f40
        /*08d0*/ 	.word	0x00000000
        /*08d4*/ 	.word	0x00000000
        /*08d8*/ 	.short	0x010a
        /*08da*/ 	.byte	0xff
	.zero		1


	//   ....[125]....
        /*08dc*/ 	.word	0x00009fa0
        /*08e0*/ 	.word	0x00000000
        /*08e4*/ 	.word	0x00000000
        /*08e8*/ 	.short	0x010a
        /*08ea*/ 	.byte	0xff
	.zero		1


	//   ....[126]....
        /*08ec*/ 	.word	0x00009ff0
        /*08f0*/ 	.word	0x0000000c
        /*08f4*/ 	.word	0x000000a0
        /*08f8*/ 	.short	0x010a
        /*08fa*/ 	.byte	0xff
	.zero		1


	//   ....[127]....
        /*08fc*/ 	.word	0x0000a050
        /*0900*/ 	.word	0x00000000
        /*0904*/ 	.word	0x00000098
        /*0908*/ 	.short	0x010a
        /*090a*/ 	.byte	0xff
	.zero		1


	//   ....[128]....
        /*090c*/ 	.word	0x0000a0b0
        /*0910*/ 	.word	0x00000000
        /*0914*/ 	.word	0x00000070
        /*0918*/ 	.short	0x010a
        /*091a*/ 	.byte	0xff
	.zero		1


	//   ....[129]....
        /*091c*/ 	.word	0x0000a110
        /*0920*/ 	.word	0x00000000
        /*0924*/ 	.word	0x00000078
        /*0928*/ 	.short	0x010a
        /*092a*/ 	.byte	0xff
	.zero		1


	//   ....[130]....
        /*092c*/ 	.word	0x0000a170
        /*0930*/ 	.word	0x00000000
        /*0934*/ 	.word	0x00000080
        /*0938*/ 	.short	0x010a
        /*093a*/ 	.byte	0xff
	.zero		1


	//   ....[131]....
        /*093c*/ 	.word	0x0000a1d0
        /*0940*/ 	.word	0x00000000
        /*0944*/ 	.word	0x00000088
        /*0948*/ 	.short	0x010a
        /*094a*/ 	.byte	0xff
	.zero		1


	//   ....[132]....
        /*094c*/ 	.word	0x0000a230
        /*0950*/ 	.word	0x00000000
        /*0954*/ 	.word	0x00000070
        /*0958*/ 	.short	0x010a
        /*095a*/ 	.byte	0xff
	.zero		1


	//   ....[133]....
        /*095c*/ 	.word	0x0000a290
        /*0960*/ 	.word	0x00000000
        /*0964*/ 	.word	0x00000078
        /*0968*/ 	.short	0x010a
        /*096a*/ 	.byte	0xff
	.zero		1


	//   ....[134]....
        /*096c*/ 	.word	0x0000a2f0
        /*0970*/ 	.word	0x00000000
        /*0974*/ 	.word	0x00000080
        /*0978*/ 	.short	0x010a
        /*097a*/ 	.byte	0xff
	.zero		1


	//   ....[135]....
        /*097c*/ 	.word	0x0000a340
        /*0980*/ 	.word	0x00000003
        /*0984*/ 	.word	0x000000a0
        /*0988*/ 	.short	0x010a
        /*098a*/ 	.byte	0xff
	.zero		1


	//   ....[136]....
        /*098c*/ 	.word	0x0000a390
        /*0990*/ 	.word	0x00000002
        /*0994*/ 	.word	0x00000050
        /*0998*/ 	.short	0x010a
        /*099a*/ 	.byte	0xff
	.zero		1


	//   ....[137]....
        /*099c*/ 	.word	0x0000a3e0
        /*09a0*/ 	.word	0x00000047
        /*09a4*/ 	.word	0x000000c0
        /*09a8*/ 	.short	0x010a
        /*09aa*/ 	.byte	0xff
	.zero		1


	//   ....[138]....
        /*09ac*/ 	.word	0x0000a430
        /*09b0*/ 	.word	0x00000070
        /*09b4*/ 	.word	0x00000050
        /*09b8*/ 	.short	0x010a
        /*09ba*/ 	.byte	0xff
	.zero		1


	//   ....[139]....
        /*09bc*/ 	.word	0x0000a480
        /*09c0*/ 	.word	0x00000070
        /*09c4*/ 	.word	0x00000050
        /*09c8*/ 	.short	0x010a
        /*09ca*/ 	.byte	0xff
	.zero		1


	//   ....[140]....
        /*09cc*/ 	.word	0x0000a4d0
        /*09d0*/ 	.word	0x00000066
        /*09d4*/ 	.word	0x00000050
        /*09d8*/ 	.short	0x010a
        /*09da*/ 	.byte	0xff
	.zero		1


	//----- nvinfo : EIATTR_NUM_MBARRIERS
	.align		4
.L_48:
        /*09dc*/ 	.byte	0x03, 0x38
        /*09de*/ 	.short	0x0024


	//----- nvinfo : EIATTR_EXIT_INSTR_OFFSETS
	.align		4
        /*09e0*/ 	.byte	0x04, 0x1c
        /*09e2*/ 	.short	(.L_50 - .L_49)


	//   ....[0]....
.L_49:
        /*09e4*/ 	.word	0x00002b40


	//   ....[1]....
        /*09e8*/ 	.word	0x00003050


	//   ....[2]....
        /*09ec*/ 	.word	0x000030b0


	//   ....[3]....
        /*09f0*/ 	.word	0x00004030


	//   ....[4]....
        /*09f4*/ 	.word	0x000051a0


	//   ....[5]....
        /*09f8*/ 	.word	0x000051e0


	//   ....[6]....
        /*09fc*/ 	.word	0x00009910


	//----- nvinfo : EIATTR_MAX_THREADS
	.align		4
.L_50:
        /*0a00*/ 	.byte	0x04, 0x05
        /*0a02*/ 	.short	(.L_52 - .L_51)
.L_51:
        /*0a04*/ 	.word	0x00000100
        /*0a08*/ 	.word	0x00000001
        /*0a0c*/ 	.word	0x00000001


	//----- nvinfo : EIATTR_CRS_STACK_SIZE
	.align		4
.L_52:
        /*0a10*/ 	.byte	0x04, 0x1e
        /*0a12*/ 	.short	(.L_54 - .L_53)
.L_53:
        /*0a14*/ 	.word	0x00000000


	//----- nvinfo : EIATTR_CBANK_PARAM_SIZE
	.align		4
.L_54:
        /*0a18*/ 	.byte	0x03, 0x19
        /*0a1a*/ 	.short	0x0800


	//----- nvinfo : EIATTR_PARAM_CBANK
	.align		4
        /*0a1c*/ 	.byte	0x04, 0x0a
        /*0a1e*/ 	.short	(.L_56 - .L_55)
	.align		4
.L_55:
        /*0a20*/ 	.word	index@(.nv.constant0._ZN7cutlass13device_kernelINS_4gemm6kernel13GemmUniversalIN4cute5tupleIJiiiiEEENS1_10collective13CollectiveMmaINS1_35MainloopSm100TmaUmmaWarpSpecializedILi5ELi2ELi4ENS5_IJNS4_1CILi2EEESB_NSA_ILi1EEEEEEEENS5_IJNSA_ILi64EEENSA_ILi256EEENSA_ILi128EEEEEENS_12float_e4m3_tENS5_IJlSC_lEEESJ_SK_NS4_8TiledMMAINS4_8MMA_AtomIJNS4_10MMA_TraitsINS4_19SM100_MMA_F8F6F4_SSEJSJ_SJ_fSF_SG_NS4_17integral_constantINS4_4UMMA5MajorELSR_0EEESS_NSP_INSQ_7ScaleInELST_0EEESU_EEEEEENS4_6LayoutINS5_IJSC_SC_SC_EEENS5_IJNSA_ILi0EEESZ_SZ_EEEEENS5_IJNS4_10UnderscoreES12_S12_EEEEENS4_23SM90_TMA_LOAD_MULTICASTENS4_14ComposedLayoutINS4_7SwizzleILi3ELi4ELi3EEENS4_18smem_ptr_flag_bitsILi8EEENSX_INS5_IJNSA_ILi8EEESH_EEENS5_IJSH_SC_EEEEEEEvNS4_8identityES15_S1F_vS1G_EENS_8epilogue10collective18CollectiveEpilogueINS1I_23Sm100TmaWarpSpecializedILi4ELi2ELi32ELb0ELb0EEEJSI_NS5_IJNSX_ISF_SC_EES1N_EEESJ_SK_SJ_SK_NS1I_6fusion15FusionCallbacksIS1M_NS1P_17LinearCombinationISJ_fSJ_fLNS_15FloatRoundStyleE2EEESI_S1O_JEEENS4_5SM1004TMEM4LOAD26SM100_TMEM_LOAD_16dp32b32xENS4_13SM90_TMA_LOADENS16_INS17_ILi2ELi4ELi3EEES1A_NSX_INS5_IJS1B_SF_EEENS5_IJSF_SC_EEEEEEENS4_39AutoVectorizingCopyWithAssumedAlignmentILi128EEENS4_14SM90_TMA_STOREES24_S26_S26_EEEvvEEEEvNT_6ParamsE)
        /*0a24*/ 	.short	0x0380
        /*0a26*/ 	.short	0x0800


	//----- nvinfo : EIATTR_SW_WAR
	.align		4
.L_56:
        /*0a28*/ 	.byte	0x04, 0x36
        /*0a2a*/ 	.short	(.L_58 - .L_57)
.L_57:
        /*0a2c*/ 	.word	0x00000008
.L_58:


//--------------------- .nv.callgraph             --------------------------
	.section	.nv.callgraph,"",@"SHT_CUDA_CALLGRAPH"
	.align	4
	.sectionentsize	8
	.align		4
        /*0000*/ 	.word	0x00000000
	.align		4
        /*0004*/ 	.word	0xffffffff
	.align		4
        /*0008*/ 	.word	index@(_ZN7cutlass13device_kernelINS_4gemm6kernel13GemmUniversalIN4cute5tupleIJiiiiEEENS1_10collective13CollectiveMmaINS1_35MainloopSm100TmaUmmaWarpSpecializedILi5ELi2ELi4ENS5_IJNS4_1CILi2EEESB_NSA_ILi1EEEEEEEENS5_IJNSA_ILi64EEENSA_ILi256EEENSA_ILi128EEEEEENS_12float_e4m3_tENS5_IJlSC_lEEESJ_SK_NS4_8TiledMMAINS4_8MMA_AtomIJNS4_10MMA_TraitsINS4_19SM100_MMA_F8F6F4_SSEJSJ_SJ_fSF_SG_NS4_17integral_constantINS4_4UMMA5MajorELSR_0EEESS_NSP_INSQ_7ScaleInELST_0EEESU_EEEEEENS4_6LayoutINS5_IJSC_SC_SC_EEENS5_IJNSA_ILi0EEESZ_SZ_EEEEENS5_IJNS4_10UnderscoreES12_S12_EEEEENS4_23SM90_TMA_LOAD_MULTICASTENS4_14ComposedLayoutINS4_7SwizzleILi3ELi4ELi3EEENS4_18smem_ptr_flag_bitsILi8EEENSX_INS5_IJNSA_ILi8EEESH_EEENS5_IJSH_SC_EEEEEEEvNS4_8identityES15_S1F_vS1G_EENS_8epilogue10collective18CollectiveEpilogueINS1I_23Sm100TmaWarpSpecializedILi4ELi2ELi32ELb0ELb0EEEJSI_NS5_IJNSX_ISF_SC_EES1N_EEESJ_SK_SJ_SK_NS1I_6fusion15FusionCallbacksIS1M_NS1P_17LinearCombinationISJ_fSJ_fLNS_15FloatRoundStyleE2EEESI_S1O_JEEENS4_5SM1004TMEM4LOAD26SM100_TMEM_LOAD_16dp32b32xENS4_13SM90_TMA_LOADENS16_INS17_ILi2ELi4ELi3EEES1A_NSX_INS5_IJS1B_SF_EEENS5_IJSF_SC_EEEEEEENS4_39AutoVectorizingCopyWithAssumedAlignmentILi128EEENS4_14SM90_TMA_STOREES24_S26_S26_EEEvvEEEEvNT_6ParamsE)
	.align		4
        /*000c*/ 	.word	index@(__assertfail)
	.align		4
        /*0010*/ 	.word	0x00000000
	.align		4
        /*0014*/ 	.word	0xfffffffe
	.align		4
        /*0018*/ 	.word	0x00000000
	.align		4
        /*001c*/ 	.word	0xfffffffd
	.align		4
        /*0020*/ 	.word	0x00000000
	.align		4
        /*0024*/ 	.word	0xfffffffc


//--------------------- .nv.constant4             --------------------------
	.section	.nv.constant4,"a",@progbits
	.align	8
	.align		8
.nv.constant4:
        /*0000*/ 	.dword	__assertfail
	.align		8
        /*0008*/ 	.dword	__unnamed_1
	.align		8
        /*0010*/ 	.dword	__unnamed_2
	.align		8
        /*0018*/ 	.dword	__unnamed_3
	.align		8
        /*0020*/ 	.dword	_ZN39_INTERNAL_20163db6_4_k_cu_95e71395_90924cuda3std3__45__cpo5beginE
	.align		8
        /*0028*/ 	.dword	_ZN39_INTERNAL_20163db6_4_k_cu_95e71395_90924cuda3std3__45__cpo3endE
	.align		8
        /*0030*/ 	.dword	_ZN39_INTERNAL_20163db6_4_k_cu_95e71395_90924cuda3std3__45__cpo6cbeginE
	.align		8
        /*0038*/ 	.dword	_ZN39_INTERNAL_20163db6_4_k_cu_95e71395_90924cuda3std3__45__cpo4cendE
	.align		8
        /*0040*/ 	.dword	_ZN39_INTERNAL_20163db6_4_k_cu_95e71395_90924cuda3std3__441_GLOBAL__N__20163db6_4_k_cu_95e71395_90926ignoreE
	.align		8
        /*0048*/ 	.dword	_ZN39_INTERNAL_20163db6_4_k_cu_95e71395_90924cuda3std3__419piecewise_constructE
	.align		8
        /*0050*/ 	.dword	_ZN39_INTERNAL_20163db6_4_k_cu_95e71395_90924cuda3std3__48in_placeE
	.align		8
        /*0058*/ 	.dword	_ZN39_INTERNAL_20163db6_4_k_cu_95e71395_90924cuda3std6ranges3__45__cpo4swapE
	.align		8
        /*0060*/ 	.dword	_ZN39_INTERNAL_20163db6_4_k_cu_95e71395_90924cuda3std6ranges3__45__cpo9iter_moveE
	.align		8
        /*0068*/ 	.dword	_ZN39_INTERNAL_20163db6_4_k_cu_95e71395_90924cute7productE
	.align		8
        /*0070*/ 	.dword	_ZN39_INTERNAL_20163db6_4_k_cu_95e71395_90924cute1_E
	.align		8
        /*0078*/ 	.dword	$str$25
	.align		8
        /*0080*/ 	.dword	$str$26
	.align		8
        /*0088*/ 	.dword	$str$27
	.align		8
        /*0090*/ 	.dword	$str$28


//--------------------- .text._ZN7cutlass13device_kernelINS_4gemm6kernel13GemmUniversalIN4cute5tupleIJiiiiEEENS1_10collective13CollectiveMmaINS1_35MainloopSm100TmaUmmaWarpSpecializedILi5ELi2ELi4ENS5_IJNS4_1CILi2EEESB_NSA_ILi1EEEEEEEENS5_IJNSA_ILi64EEENSA_ILi256EEENSA_ILi128EEEEEENS_12float_e4m3_tENS5_IJlSC_lEEESJ_SK_NS4_8TiledMMAINS4_8MMA_AtomIJNS4_10MMA_TraitsINS4_19SM100_MMA_F8F6F4_SSEJSJ_SJ_fSF_SG_NS4_17integral_constantINS4_4UMMA5MajorELSR_0EEESS_NSP_INSQ_7ScaleInELST_0EEESU_EEEEEENS4_6LayoutINS5_IJSC_SC_SC_EEENS5_IJNSA_ILi0EEESZ_SZ_EEEEENS5_IJNS4_10UnderscoreES12_S12_EEEEENS4_23SM90_TMA_LOAD_MULTICASTENS4_14ComposedLayoutINS4_7SwizzleILi3ELi4ELi3EEENS4_18smem_ptr_flag_bitsILi8EEENSX_INS5_IJNSA_ILi8EEESH_EEENS5_IJSH_SC_EEEEEEEvNS4_8identityES15_S1F_vS1G_EENS_8epilogue10collective18CollectiveEpilogueINS1I_23Sm100TmaWarpSpecializedILi4ELi2ELi32ELb0ELb0EEEJSI_NS5_IJNSX_ISF_SC_EES1N_EEESJ_SK_SJ_SK_NS1I_6fusion15FusionCallbacksIS1M_NS1P_17LinearCombinationISJ_fSJ_fLNS_15FloatRoundStyleE2EEESI_S1O_JEEENS4_5SM1004TMEM4LOAD26SM100_TMEM_LOAD_16dp32b32xENS4_13SM90_TMA_LOADENS16_INS17_ILi2ELi4ELi3EEES1A_NSX_INS5_IJS1B_SF_EEENS5_IJSF_SC_EEEEEEENS4_39AutoVectorizingCopyWithAssumedAlignmentILi128EEENS4_14SM90_TMA_STOREES24_S26_S26_EEEvvEEEEvNT_6ParamsE --------------------------
	.section	.text._ZN7cutlass13device_kernelINS_4gemm6kernel13GemmUniversalIN4cute5tupleIJiiiiEEENS1_10collective13CollectiveMmaINS1_35MainloopSm100TmaUmmaWarpSpecializedILi5ELi2ELi4ENS5_IJNS4_1CILi2EEESB_NSA_ILi1EEEEEEEENS5_IJNSA_ILi64EEENSA_ILi256EEENSA_ILi128EEEEEENS_12float_e4m3_tENS5_IJlSC_lEEESJ_SK_NS4_8TiledMMAINS4_8MMA_AtomIJNS4_10MMA_TraitsINS4_19SM100_MMA_F8F6F4_SSEJSJ_SJ_fSF_SG_NS4_17integral_constantINS4_4UMMA5MajorELSR_0EEESS_NSP_INSQ_7ScaleInELST_0EEESU_EEEEEENS4_6LayoutINS5_IJSC_SC_SC_EEENS5_IJNSA_ILi0EEESZ_SZ_EEEEENS5_IJNS4_10UnderscoreES12_S12_EEEEENS4_23SM90_TMA_LOAD_MULTICASTENS4_14ComposedLayoutINS4_7SwizzleILi3ELi4ELi3EEENS4_18smem_ptr_flag_bitsILi8EEENSX_INS5_IJNSA_ILi8EEESH_EEENS5_IJSH_SC_EEEEEEEvNS4_8identityES15_S1F_vS1G_EENS_8epilogue10collective18CollectiveEpilogueINS1I_23Sm100TmaWarpSpecializedILi4ELi2ELi32ELb0ELb0EEEJSI_NS5_IJNSX_ISF_SC_EES1N_EEESJ_SK_SJ_SK_NS1I_6fusion15FusionCallbacksIS1M_NS1P_17LinearCombinationISJ_fSJ_fLNS_15FloatRoundStyleE2EEESI_S1O_JEEENS4_5SM1004TMEM4LOAD26SM100_TMEM_LOAD_16dp32b32xENS4_13SM90_TMA_LOADENS16_INS17_ILi2ELi4ELi3EEES1A_NSX_INS5_IJS1B_SF_EEENS5_IJSF_SC_EEEEEEENS4_39AutoVectorizingCopyWithAssumedAlignmentILi128EEENS4_14SM90_TMA_STOREES24_S26_S26_EEEvvEEEEvNT_6ParamsE,"ax",@progbits
	.align	128
.text._ZN7cutlass13device_kernelINS_4gemm6kernel13GemmUniversalIN4cute5tupleIJiiiiEEENS1_10collective13CollectiveMmaINS1_35MainloopSm100TmaUmmaWarpSpecializedILi5ELi2ELi4ENS5_IJNS4_1CILi2EEESB_NSA_ILi1EEEEEEEENS5_IJNSA_ILi64EEENSA_ILi256EEENSA_ILi128EEEEEENS_12float_e4m3_tENS5_IJlSC_lEEESJ_SK_NS4_8TiledMMAINS4_8MMA_AtomIJNS4_10MMA_TraitsINS4_19SM100_MMA_F8F6F4_SSEJSJ_SJ_fSF_SG_NS4_17integral_constantINS4_4UMMA5MajorELSR_0EEESS_NSP_INSQ_7ScaleInELST_0EEESU_EEEEEENS4_6LayoutINS5_IJSC_SC_SC_EEENS5_IJNSA_ILi0EEESZ_SZ_EEEEENS5_IJNS4_10UnderscoreES12_S12_EEEEENS4_23SM90_TMA_LOAD_MULTICASTENS4_14ComposedLayoutINS4_7SwizzleILi3ELi4ELi3EEENS4_18smem_ptr_flag_bitsILi8EEENSX_INS5_IJNSA_ILi8EEESH_EEENS5_IJSH_SC_EEEEEEEvNS4_8identityES15_S1F_vS1G_EENS_8epilogue10collective18CollectiveEpilogueINS1I_23Sm100TmaWarpSpecializedILi4ELi2ELi32ELb0ELb0EEEJSI_NS5_IJNSX_ISF_SC_EES1N_EEESJ_SK_SJ_SK_NS1I_6fusion15FusionCallbacksIS1M_NS1P_17LinearCombinationISJ_fSJ_fLNS_15FloatRoundStyleE2EEESI_S1O_JEEENS4_5SM1004TMEM4LOAD26SM100_TMEM_LOAD_16dp32b32xENS4_13SM90_TMA_LOADENS16_INS17_ILi2ELi4ELi3EEES1A_NSX_INS5_IJS1B_SF_EEENS5_IJSF_SC_EEEEEEENS4_39AutoVectorizingCopyWithAssumedAlignmentILi128EEENS4_14SM90_TMA_STOREES24_S26_S26_EEEvvEEEEvNT_6ParamsE:
        .type           _ZN7cutlass13device_kernelINS_4gemm6kernel13GemmUniversalIN4cute5tupleIJiiiiEEENS1_10collective13CollectiveMmaINS1_35MainloopSm100TmaUmmaWarpSpecializedILi5ELi2ELi4ENS5_IJNS4_1CILi2EEESB_NSA_ILi1EEEEEEEENS5_IJNSA_ILi64EEENSA_ILi256EEENSA_ILi128EEEEEENS_12float_e4m3_tENS5_IJlSC_lEEESJ_SK_NS4_8TiledMMAINS4_8MMA_AtomIJNS4_10MMA_TraitsINS4_19SM100_MMA_F8F6F4_SSEJSJ_SJ_fSF_SG_NS4_17integral_constantINS4_4UMMA5MajorELSR_0EEESS_NSP_INSQ_7ScaleInELST_0EEESU_EEEEEENS4_6LayoutINS5_IJSC_SC_SC_EEENS5_IJNSA_ILi0EEESZ_SZ_EEEEENS5_IJNS4_10UnderscoreES12_S12_EEEEENS4_23SM90_TMA_LOAD_MULTICASTENS4_14ComposedLayoutINS4_7SwizzleILi3ELi4ELi3EEENS4_18smem_ptr_flag_bitsILi8EEENSX_INS5_IJNSA_ILi8EEESH_EEENS5_IJSH_SC_EEEEEEEvNS4_8identityES15_S1F_vS1G_EENS_8epilogue10collective18CollectiveEpilogueINS1I_23Sm100TmaWarpSpecializedILi4ELi2ELi32ELb0ELb0EEEJSI_NS5_IJNSX_ISF_SC_EES1N_EEESJ_SK_SJ_SK_NS1I_6fusion15FusionCallbacksIS1M_NS1P_17LinearCombinationISJ_fSJ_fLNS_15FloatRoundStyleE2EEESI_S1O_JEEENS4_5SM1004TMEM4LOAD26SM100_TMEM_LOAD_16dp32b32xENS4_13SM90_TMA_LOADENS16_INS17_ILi2ELi4ELi3EEES1A_NSX_INS5_IJS1B_SF_EEENS5_IJSF_SC_EEEEEEENS4_39AutoVectorizingCopyWithAssumedAlignmentILi128EEENS4_14SM90_TMA_STOREES24_S26_S26_EEEvvEEEEvNT_6ParamsE,@function
        .size           _ZN7cutlass13device_kernelINS_4gemm6kernel13GemmUniversalIN4cute5tupleIJiiiiEEENS1_10collective13CollectiveMmaINS1_35MainloopSm100TmaUmmaWarpSpecializedILi5ELi2ELi4ENS5_IJNS4_1CILi2EEESB_NSA_ILi1EEEEEEEENS5_IJNSA_ILi64EEENSA_ILi256EEENSA_ILi128EEEEEENS_12float_e4m3_tENS5_IJlSC_lEEESJ_SK_NS4_8TiledMMAINS4_8MMA_AtomIJNS4_10MMA_TraitsINS4_19SM100_MMA_F8F6F4_SSEJSJ_SJ_fSF_SG_NS4_17integral_constantINS4_4UMMA5MajorELSR_0EEESS_NSP_INSQ_7ScaleInELST_0EEESU_EEEEEENS4_6LayoutINS5_IJSC_SC_SC_EEENS5_IJNSA_ILi0EEESZ_SZ_EEEEENS5_IJNS4_10UnderscoreES12_S12_EEEEENS4_23SM90_TMA_LOAD_MULTICASTENS4_14ComposedLayoutINS4_7SwizzleILi3ELi4ELi3EEENS4_18smem_ptr_flag_bitsILi8EEENSX_INS5_IJNSA_ILi8EEESH_EEENS5_IJSH_SC_EEEEEEEvNS4_8identityES15_S1F_vS1G_EENS_8epilogue10collective18CollectiveEpilogueINS1I_23Sm100TmaWarpSpecializedILi4ELi2ELi32ELb0ELb0EEEJSI_NS5_IJNSX_ISF_SC_EES1N_EEESJ_SK_SJ_SK_NS1I_6fusion15FusionCallbacksIS1M_NS1P_17LinearCombinationISJ_fSJ_fLNS_15FloatRoundStyleE2EEESI_S1O_JEEENS4_5SM1004TMEM4LOAD26SM100_TMEM_LOAD_16dp32b32xENS4_13SM90_TMA_LOADENS16_INS17_ILi2ELi4ELi3EEES1A_NSX_INS5_IJS1B_SF_EEENS5_IJSF_SC_EEEEEEENS4_39AutoVectorizingCopyWithAssumedAlignmentILi128EEENS4_14SM90_TMA_STOREES24_S26_S26_EEEvvEEEEvNT_6ParamsE,(.L_x_180 - _ZN7cutlass13device_kernelINS_4gemm6kernel13GemmUniversalIN4cute5tupleIJiiiiEEENS1_10collective13CollectiveMmaINS1_35MainloopSm100TmaUmmaWarpSpecializedILi5ELi2ELi4ENS5_IJNS4_1CILi2EEESB_NSA_ILi1EEEEEEEENS5_IJNSA_ILi64EEENSA_ILi256EEENSA_ILi128EEEEEENS_12float_e4m3_tENS5_IJlSC_lEEESJ_SK_NS4_8TiledMMAINS4_8MMA_AtomIJNS4_10MMA_TraitsINS4_19SM100_MMA_F8F6F4_SSEJSJ_SJ_fSF_SG_NS4_17integral_constantINS4_4UMMA5MajorELSR_0EEESS_NSP_INSQ_7ScaleInELST_0EEESU_EEEEEENS4_6LayoutINS5_IJSC_SC_SC_EEENS5_IJNSA_ILi0EEESZ_SZ_EEEEENS5_IJNS4_10UnderscoreES12_S12_EEEEENS4_23SM90_TMA_LOAD_MULTICASTENS4_14ComposedLayoutINS4_7SwizzleILi3ELi4ELi3EEENS4_18smem_ptr_flag_bitsILi8EEENSX_INS5_IJNSA_ILi8EEESH_EEENS5_IJSH_SC_EEEEEEEvNS4_8identityES15_S1F_vS1G_EENS_8epilogue10collective18CollectiveEpilogueINS1I_23Sm100TmaWarpSpecializedILi4ELi2ELi32ELb0ELb0EEEJSI_NS5_IJNSX_ISF_SC_EES1N_EEESJ_SK_SJ_SK_NS1I_6fusion15FusionCallbacksIS1M_NS1P_17LinearCombinationISJ_fSJ_fLNS_15FloatRoundStyleE2EEESI_S1O_JEEENS4_5SM1004TMEM4LOAD26SM100_TMEM_LOAD_16dp32b32xENS4_13SM90_TMA_LOADENS16_INS17_ILi2ELi4ELi3EEES1A_NSX_INS5_IJS1B_SF_EEENS5_IJSF_SC_EEEEEEENS4_39AutoVectorizingCopyWithAssumedAlignmentILi128EEENS4_14SM90_TMA_STOREES24_S26_S26_EEEvvEEEEvNT_6ParamsE)
        .other          _ZN7cutlass13device_kernelINS_4gemm6kernel13GemmUniversalIN4cute5tupleIJiiiiEEENS1_10collective13CollectiveMmaINS1_35MainloopSm100TmaUmmaWarpSpecializedILi5ELi2ELi4ENS5_IJNS4_1CILi2EEESB_NSA_ILi1EEEEEEEENS5_IJNSA_ILi64EEENSA_ILi256EEENSA_ILi128EEEEEENS_12float_e4m3_tENS5_IJlSC_lEEESJ_SK_NS4_8TiledMMAINS4_8MMA_AtomIJNS4_10MMA_TraitsINS4_19SM100_MMA_F8F6F4_SSEJSJ_SJ_fSF_SG_NS4_17integral_constantINS4_4UMMA5MajorELSR_0EEESS_NSP_INSQ_7ScaleInELST_0EEESU_EEEEEENS4_6LayoutINS5_IJSC_SC_SC_EEENS5_IJNSA_ILi0EEESZ_SZ_EEEEENS5_IJNS4_10UnderscoreES12_S12_EEEEENS4_23SM90_TMA_LOAD_MULTICASTENS4_14ComposedLayoutINS4_7SwizzleILi3ELi4ELi3EEENS4_18smem_ptr_flag_bitsILi8EEENSX_INS5_IJNSA_ILi8EEESH_EEENS5_IJSH_SC_EEEEEEEvNS4_8identityES15_S1F_vS1G_EENS_8epilogue10collective18CollectiveEpilogueINS1I_23Sm100TmaWarpSpecializedILi4ELi2ELi32ELb0ELb0EEEJSI_NS5_IJNSX_ISF_SC_EES1N_EEESJ_SK_SJ_SK_NS1I_6fusion15FusionCallbacksIS1M_NS1P_17LinearCombinationISJ_fSJ_fLNS_15FloatRoundStyleE2EEESI_S1O_JEEENS4_5SM1004TMEM4LOAD26SM100_TMEM_LOAD_16dp32b32xENS4_13SM90_TMA_LOADENS16_INS17_ILi2ELi4ELi3EEES1A_NSX_INS5_IJS1B_SF_EEENS5_IJSF_SC_EEEEEEENS4_39AutoVectorizingCopyWithAssumedAlignmentILi128EEENS4_14SM90_TMA_STOREES24_S26_S26_EEEvvEEEEvNT_6ParamsE,@"STO_CUDA_ENTRY STV_DEFAULT"
_ZN7cutlass13device_kernelINS_4gemm6kernel13GemmUniversalIN4cute5tupleIJiiiiEEENS1_10collective13CollectiveMmaINS1_35MainloopSm100TmaUmmaWarpSpecializedILi5ELi2ELi4ENS5_IJNS4_1CILi2EEESB_NSA_ILi1EEEEEEEENS5_IJNSA_ILi64EEENSA_ILi256EEENSA_ILi128EEEEEENS_12float_e4m3_tENS5_IJlSC_lEEESJ_SK_NS4_8TiledMMAINS4_8MMA_AtomIJNS4_10MMA_TraitsINS4_19SM100_MMA_F8F6F4_SSEJSJ_SJ_fSF_SG_NS4_17integral_constantINS4_4UMMA5MajorELSR_0EEESS_NSP_INSQ_7ScaleInELST_0EEESU_EEEEEENS4_6LayoutINS5_IJSC_SC_SC_EEENS5_IJNSA_ILi0EEESZ_SZ_EEEEENS5_IJNS4_10UnderscoreES12_S12_EEEEENS4_23SM90_TMA_LOAD_MULTICASTENS4_14ComposedLayoutINS4_7SwizzleILi3ELi4ELi3EEENS4_18smem_ptr_flag_bitsILi8EEENSX_INS5_IJNSA_ILi8EEESH_EEENS5_IJSH_SC_EEEEEEEvNS4_8identityES15_S1F_vS1G_EENS_8epilogue10collective18CollectiveEpilogueINS1I_23Sm100TmaWarpSpecializedILi4ELi2ELi32ELb0ELb0EEEJSI_NS5_IJNSX_ISF_SC_EES1N_EEESJ_SK_SJ_SK_NS1I_6fusion15FusionCallbacksIS1M_NS1P_17LinearCombinationISJ_fSJ_fLNS_15FloatRoundStyleE2EEESI_S1O_JEEENS4_5SM1004TMEM4LOAD26SM100_TMEM_LOAD_16dp32b32xENS4_13SM90_TMA_LOADENS16_INS17_ILi2ELi4ELi3EEES1A_NSX_INS5_IJS1B_SF_EEENS5_IJSF_SC_EEEEEEENS4_39AutoVectorizingCopyWithAssumedAlignmentILi128EEENS4_14SM90_TMA_STOREES24_S26_S26_EEEvvEEEEvNT_6ParamsE:
[----:B------:R-:W1:Y:S01]  /*0000*/  LDC R1, c[0x0][0x37c] ;  /* 0x0000df00ff017b82 */ /* 0x000e620000000800 */
[----:B------:R-:W2:Y:S01]  /*0010*/  S2R R95, SR_TID.X ;  /* 0x00000000005f7919 */ /* 0x000ea20000002100 */
[----:B------:R-:W3:Y:S01]  /*0020*/  LDCU.64 UR8, c[0x0][0x890] ;  /* 0x00011200ff0877ac */ /* 0x000ee20008000a00 */
[----:B------:R-:W-:Y:S02]  /*0030*/  PRMT R85, RZ, 0x7610, R85 ;  /* 0x00007610ff557816 */ /* 0x000fe40000000055 */
[----:B------:R-:W-:Y:S01]  /*0040*/  ELECT P3, URZ, PT ;  /* 0x0000000000ff782f */ /* 0x000fe20003860000 */
[----:B---3--:R-:W-:-:S04]  /*0050*/  UISETP.NE.U32.AND UP0, UPT, UR8, URZ, UPT ;  /* 0x000000ff0800728c */ /* 0x008fc8000bf05070 */
[----:B------:R-:W-:Y:S01]  /*0060*/  UISETP.NE.AND.EX UP0, UPT, UR9, URZ, UPT, UP0 ;  /* 0x000000ff0900728c */ /* 0x000fe2000bf05300 */
[----:B--2---:R-:W-:-:S05]  /*0070*/  SHF.R.U32.HI R86, RZ, 0x5, R95 ;  /* 0x00000005ff567819 */ /* 0x004fca000001165f */
[----:B------:R-:W2:Y:S02]  /*0080*/  SHFL.IDX PT, R0, R86, RZ, 0x1f ;  /* 0x00001fff56007589 */ /* 0x000ea400000e0000 */
[----:B--2---:R-:W-:Y:S01]  /*0090*/  R2UR UR17, R0 ;  /* 0x00000000001172ca */ /* 0x004fe200000e0000 */
[----:B-1----:R-:W-:-:S14]  /*00a0*/  BRA.U UP0, `(.L_x_0) ;  /* 0x0000000100307547 */ /* 0x002fdc000b800000 */
[----:B------:R-:W1:Y:S02]  /*00b0*/  LDCU.64 UR4, c[0x0][0x888] ;  /* 0x00011100ff0477ac */ /* 0x000e640008000a00 */
[----:B-1----:R-:W-:-:S04]  /*00c0*/  UISETP.NE.U32.AND UP0, UPT, UR4, URZ, UPT ;  /* 0x000000ff0400728c */ /* 0x002fc8000bf05070 */
[----:B------:R-:W-:-:S09]  /*00d0*/  UISETP.NE.AND.EX UP0, UPT, UR5, URZ, UPT, UP0 ;  /* 0x000000ff0500728c */ /* 0x000fd2000bf05300 */
[----:B------:R-:W-:Y:S05]  /*00e0*/  BRA.U !UP0, `(.L_x_1) ;  /* 0x0000000108147547 */ /* 0x000fea000b800000 */
[----:B------:R-:W1:Y:S01]  /*00f0*/  LDC.64 R2, c[0x0][0x888] ;  /* 0x00022200ff027b82 */ /* 0x000e620000000a00 */
[----:B------:R-:W1:Y:S02]  /*0100*/  LDCU.64 UR4, c[0x0][0x358] ;  /* 0x00006b00ff0477ac */ /* 0x000e640008000a00 */
[----:B-1----:R1:W5:Y:S01]  /*0110*/  LDG.E R41, desc[UR4][R2.64] ;  /* 0x0000000402297981 */ /* 0x002362000c1e1900 */
[----:B------:R-:W-:Y:S01]  /*0120*/  HFMA2 R85, -RZ, RZ, 0, 5.9604644775390625e-08 ;  /* 0x00000001ff557431 */ /* 0x000fe200000001ff */
[----:B------:R-:W-:Y:S05]  /*0130*/  BRA `(.L_x_0) ;  /* 0x00000000000c7947 */ /* 0x000fea0003800000 */
.L_x_1:
[----:B------:R-:W1:Y:S01]  /*0140*/  LDCU UR4, c[0x0][0x880] ;  /* 0x00011000ff0477ac */ /* 0x000e620008000800 */
[----:B------:R-:W-:Y:S01]  /*0150*/  HFMA2 R85, -RZ, RZ, 0, 5.9604644775390625e-08 ;  /* 0x00000001ff557431 */ /* 0x000fe200000001ff */
[----:B-1----:R-:W-:-:S07]  /*0160*/  MOV R41, UR4 ;  /* 0x0000000400297c02 */ /* 0x002fce0008000f00 */
.L_x_0:
[----:B------:R-:W2:Y:S02]  /*0170*/  LDCU.64 UR4, c[0x0][0x8b0] ;  /* 0x00011600ff0477ac */ /* 0x000ea40008000a00 */
[----:B--2---:R-:W-:-:S04]  /*0180*/  UISETP.NE.U32.AND UP0, UPT, UR4, URZ, UPT ;  /* 0x000000ff0400728c */ /* 0x004fc8000bf05070 */
[----:B------:R-:W-:-:S09]  /*0190*/  UISETP.NE.AND.EX UP0, UPT, UR5, URZ, UPT, UP0 ;  /* 0x000000ff0500728c */ /* 0x000fd2000bf05300 */
[----:B------:R-:W-:Y:S05]  /*01a0*/  BRA.U UP0, `(.L_x_2) ;  /* 0x0000000100287547 */ /* 0x000fea000b800000 */
[----:B------:R-:W2:Y:S02]  /*01b0*/  LDCU.64 UR4, c[0x0][0x8a8] ;  /* 0x00011500ff0477ac */ /* 0x000ea40008000a00 */
[----:B--2---:R-:W-:-:S04]  /*01c0*/  UISETP.NE.U32.AND UP0, UPT, UR4, URZ, UPT ;  /* 0x000000ff0400728c */ /* 0x004fc8000bf05070 */
[----:B------:R-:W-:-:S09]  /*01d0*/  UISETP.NE.AND.EX UP0, UPT, UR5, URZ, UPT, UP0 ;  /* 0x000000ff0500728c */ /* 0x000fd2000bf05300 */
[----:B------:R-:W-:Y:S05]  /*01e0*/  BRA.U !UP0, `(.L_x_3) ;  /* 0x0000000108107547 */ /* 0x000fea000b800000 */
[----:B------:R-:W2:Y:S01]  /*01f0*/  LDC.64 R38, c[0x0][0x8a8] ;  /* 0x00022a00ff267b82 */ /* 0x000ea20000000a00 */
[----:B------:R-:W2:Y:S02]  /*0200*/  LDCU.64 UR4, c[0x0][0x358] ;  /* 0x00006b00ff0477ac */ /* 0x000ea40008000a00 */
[----:B--2---:R2:W5:Y:S01]  /*0210*/  LDG.E R38, desc[UR4][R38.64] ;  /* 0x0000000426267981 */ /* 0x004562000c1e1900 */
[----:B------:R-:W-:Y:S05]  /*0220*/  BRA `(.L_x_2) ;  /* 0x0000000000087947 */ /* 0x000fea0003800000 */
.L_x_3:
[----:B------:R-:W2:Y:S02]  /*0230*/  LDCU UR4, c[0x0][0x8a0] ;  /* 0x00011400ff0477ac */ /* 0x000ea40008000800 */
[----:B--2---:R-:W-:Y:S02]  /*0240*/  MOV R38, UR4 ;  /* 0x0000000400267c02 */ /* 0x004fe40008000f00 */
.L_x_2:
[----:B------:R-:W-:Y:S01]  /*0250*/  IMAD.U32 R0, RZ, RZ, UR17 ;  /* 0x00000011ff007e24 */ /* 0x000fe2000f8e00ff */
[----:B------:R-:W-:Y:S04]  /*0260*/  BSSY.RECONVERGENT B0, `(.L_x_4) ;  /* 0x000000c000007945 */ /* 0x000fe80003800200 */
[C---:B------:R-:W-:Y:S02]  /*0270*/  ISETP.NE.OR P1, PT, R0.reuse, 0x1, !P3 ;  /* 0x000000010000780c */ /* 0x040fe40005f25670 */
[----:B------:R-:W-:-:S11]  /*0280*/  ISETP.NE.OR P0, PT, R0, 0x3, !P3 ;  /* 0x000000030000780c */ /* 0x000fd60005f05670 */
[----:B------:R-:W-:Y:S05]  /*0290*/  @P1 BRA `(.L_x_5) ;  /* 0x0000000000201947 */ /* 0x000fea0003800000 */
[----:B------:R-:W3:Y:S02]  /*02a0*/  LDCU.64 UR4, c[0x0][0x348] ;  /* 0x00006900ff0477ac */ /* 0x000ee40008000a00 */
[----:B---3--:R-:W-:Y:S02]  /*02b0*/  UIADD3 UR6, UP1, UPT, UR4, 0x80, URZ ;  /* 0x0000008004067890 */ /* 0x008fe4000ff3e0ff */
[----:B------:R-:W-:Y:S02]  /*02c0*/  UIADD3 UR4, UP0, UPT, UR4, 0x180, URZ ;  /* 0x0000018004047890 */ /* 0x000fe4000ff1e0ff */
[----:B------:R-:W-:Y:S02]  /*02d0*/  UIADD3.X UR7, UPT, UPT, URZ, UR5, URZ, UP1, !UPT ;  /* 0x00000005ff077290 */ /* 0x000fe40008ffe4ff */
[----:B------:R-:W-:-:S07]  /*02e0*/  UIADD3.X UR5, UPT, UPT, URZ, UR5, URZ, UP0, !UPT ;  /* 0x00000005ff057290 */ /* 0x000fce00087fe4ff */
[----:B------:R3:W-:Y:S02]  /*02f0*/  UTMACCTL.PF [UR6] ;  /* 0x00000000060079b9 */ /* 0x0007e40008040000 */
[----:B------:R3:W-:Y:S02]  /*0300*/  UTMACCTL.PF [UR4] ;  /* 0x00000000040079b9 */ /* 0x0007e40008040000 */
[----:B---3--:R-:W-:Y:S01]  /*0310*/  NOP ;  /* 0x0000000000007918 */ /* 0x008fe20000000000 */
.L_x_5:
[----:B------:R-:W-:Y:S05]  /*0320*/  BSYNC.RECONVERGENT B0 ;  /* 0x0000000000007941 */ /* 0x000fea0003800200 */
.L_x_4:
[----:B------:R-:W-:Y:S04]  /*0330*/  BSSY.RECONVERGENT B0, `(.L_x_6) ;  /* 0x000000a000007945 */ /* 0x000fe80003800200 */
        /* <DEDUP_REMOVED lines=9> */
.L_x_7:
[----:B------:R-:W-:Y:S05]  /*03d0*/  BSYNC.RECONVERGENT B0 ;  /* 0x0000000000007941 */ /* 0x000fea0003800200 */
.L_x_6:
[----:B------:R-:W3:Y:S01]  /*03e0*/  LDCU.64 UR4, c[0x0][0x888] ;  /* 0x00011100ff0477ac */ /* 0x000ee20008000a00 */
[----:B------:R-:W-:Y:S02]  /*03f0*/  UISETP.EQ.U32.AND UP1, UPT, UR8, URZ, UPT ;  /* 0x000000ff0800728c */ /* 0x000fe4000bf22070 */
[----:B------:R-:W-:Y:S02]  /*0400*/  UPLOP3.LUT UP3, UPT, UPT, UPT, UPT, 0x80, 0x8 ;  /* 0x000000000008789c */ /* 0x000fe40003f6f070 */
[----:B---3--:R-:W-:-:S04]  /*0410*/  UISETP.NE.U32.AND UP0, UPT, UR4, URZ, UPT ;  /* 0x000000ff0400728c */ /* 0x008fc8000bf05070 */
[----:B------:R-:W-:-:S04]  /*0420*/  UISETP.NE.AND.EX UP0, UPT, UR5, URZ, UPT, UP0 ;  /* 0x000000ff0500728c */ /* 0x000fc8000bf05300 */
[----:B------:R-:W-:-:S04]  /*0430*/  UISETP.EQ.OR.EX UP2, UPT, UR9, URZ, !UP0, UP1 ;  /* 0x000000ff0900728c */ /* 0x000fc8000c742710 */
[----:B------:R-:W-:-:S06]  /*0440*/  UP2UR UR4, UPR, URZ, 0x4 ;  /* 0x00000004ff047883 */ /* 0x000fcc0008000000 */
[----:B------:R-:W-:Y:S01]  /*0450*/  MOV R88, UR4 ;  /* 0x0000000400587c02 */ /* 0x000fe20008000f00 */
[----:B------:R-:W-:Y:S06]  /*0460*/  BRA.U !UP2, `(.L_x_8) ;  /* 0x000000010a207547 */ /* 0x000fec000b800000 */
[----:B------:R-:W-:Y:S01]  /*0470*/  UISETP.NE.U32.AND UP1, UPT, UR8, URZ, UPT ;  /* 0x000000ff0800728c */ /* 0x000fe2000bf25070 */
[----:B-----5:R-:W-:Y:S01]  /*0480*/  FSETP.NEU.AND P0, PT, R41, RZ, PT ;  /* 0x000000ff2900720b */ /* 0x020fe20003f0d000 */
[----:B------:R-:W-:Y:S02]  /*0490*/  USEL UR4, URZ, 0xffffffff, UP0 ;  /* 0xffffffffff047887 */ /* 0x000fe40008000000 */
[----:B------:R-:W-:-:S10]  /*04a0*/  UISETP.NE.AND.EX UP1, UPT, UR9, URZ, UPT, UP1 ;  /* 0x000000ff0900728c */ /* 0x000fd4000bf25310 */
[----:B------:R-:W-:Y:S01]  /*04b0*/  VOTEU.ANY UP0, P0 ;  /* 0x0000000000ff7886 */ /* 0x000fe20000000100 */
[----:B------:R-:W-:-:S04]  /*04c0*/  @!UP1 USEL UR4, URZ, 0xffffffff, UP0 ;  /* 0xffffffffff049887 */ /* 0x000fc80008000000 */
[----:B------:R-:W-:-:S04]  /*04d0*/  ULOP3.LUT UR4, UR4, 0x1, URZ, 0xc0, !UPT ;  /* 0x0000000104047892 */ /* 0x000fc8000f8ec0ff */
[----:B------:R-:W-:-:S11]  /*04e0*/  UISETP.NE.U32.AND UP3, UPT, UR4, 0x1, UPT ;  /* 0x000000010400788c */ /* 0x000fd6000bf65070 */
.L_x_8:
[----:B-1----:R-:W1:Y:S01]  /*04f0*/  SHFL.IDX PT, R2, R86, RZ, 0x1f ;  /* 0x00001fff56027589 */ /* 0x002e6200000e0000 */
[----:B------:R-:W-:-:S04]  /*0500*/  UISETP.NE.AND UP0, UPT, UR17, 0x2, UPT ;  /* 0x000000021100788c */ /* 0x000fc8000bf05270 */
[----:B------:R-:W-:Y:S01]  /*0510*/  USEL UR48, URZ, 0x1, UP0 ;  /* 0x00000001ff307887 */ /* 0x000fe20008000000 */
[----:B-1----:R-:W-:-:S13]  /*0520*/  ISETP.NE.AND P0, PT, R2, RZ, PT ;  /* 0x000000ff0200720c */ /* 0x002fda0003f05270 */
[----:B------:R-:W-:Y:S05]  /*0530*/  @P0 BRA `(.L_x_9) ;  /* 0x0000000000600947 */ /* 0x000fea0003800000 */
[----:B------:R-:W1:Y:S01]  /*0540*/  S2UR UR4, SR_CgaCtaId ;  /* 0x00000000000479c3 */ /* 0x000e620000008800 */
[----:B------:R-:W-:Y:S01]  /*0550*/  UMOV UR5, 0x400 ;  /* 0x0000040000057882 */ /* 0x000fe20000000000 */
[----:B------:R-:W-:Y:S01]  /*0560*/  UMOV UR8, 0x1 ;  /* 0x0000000100087882 */ /* 0x000fe20000000000 */
[----:B------:R-:W-:Y:S01]  /*0570*/  UMOV UR6, 0x3 ;  /* 0x0000000300067882 */ /* 0x000fe20000000000 */
[----:B------:R-:W-:-:S04]  /*0580*/  UIADD3 UR8, UPT, UPT, -UR8, 0x100000, URZ ;  /* 0x0010000008087890 */ /* 0x000fc8000fffe1ff */
[----:B------:R-:W-:Y:S02]  /*0590*/  USHF.L.U32 UR9, UR8, 0xb, URZ ;  /* 0x0000000b08097899 */ /* 0x000fe400080006ff */
[----:B------:R-:W-:Y:S02]  /*05a0*/  USHF.L.U32 UR8, UR8, 0x1, URZ ;  /* 0x0000000108087899 */ /* 0x000fe400080006ff */
[----:B------:R-:W-:-:S04]  /*05b0*/  UIADD3 UR6, UPT, UPT, -UR6, 0x100000, URZ ;  /* 0x0010000006067890 */ /* 0x000fc8000fffe1ff */
[----:B------:R-:W-:Y:S02]  /*05c0*/  USHF.L.U32 UR7, UR6, 0xb, URZ ;  /* 0x0000000b06077899 */ /* 0x000fe400080006ff */
[----:B------:R-:W-:Y:S01]  /*05d0*/  USHF.L.U32 UR6, UR6, 0x1, URZ ;  /* 0x0000000106067899 */ /* 0x000fe200080006ff */
[----:B------:R-:W-:Y:S01]  /*05e0*/  ELECT P0, URZ, PT ;  /* 0x0000000000ff782f */ /* 0x000fe20003800000 */
[----:B-1----:R-:W-:Y:S01]  /*05f0*/  ULEA UR4, UR4, UR5, 0x18 ;  /* 0x0000000504047291 */ /* 0x002fe2000f8ec0ff */
[----:B------:R-:W1:Y:S11]  /*0600*/  FENCE.VIEW.ASYNC.S ;  /* 0x00000000000073c6 */ /* 0x000e760000000000 */
[----:B-1----:R1:W3:Y:S01]  /*0610*/  SYNCS.EXCH.64 URZ, [UR4], UR8 ;  /* 0x0000000804ff75b2 */ /* 0x0022e20008000100 */
[----:B------:R1:W4:Y:S01]  /*0620*/  SYNCS.EXCH.64 URZ, [UR4+0x28], UR6 ;  /* 0x0000280604ff75b2 */ /* 0x0003220008000100 */
[----:B------:R1:W1:Y:S01]  /*0630*/  SYNCS.EXCH.64 URZ, [UR4+0x8], UR8 ;  /* 0x0000080804ff75b2 */ /* 0x0002620008000100 */
[----:B------:R1:W1:Y:S01]  /*0640*/  SYNCS.EXCH.64 URZ, [UR4+0x30], UR6 ;  /* 0x0000300604ff75b2 */ /* 0x0002620008000100 */
[----:B------:R1:W1:Y:S01]  /*0650*/  SYNCS.EXCH.64 URZ, [UR4+0x10], UR8 ;  /* 0x0000100804ff75b2 */ /* 0x0002620008000100 */
[----:B------:R1:W1:Y:S01]  /*0660*/  SYNCS.EXCH.64 URZ, [UR4+0x38], UR6 ;  /* 0x0000380604ff75b2 */ /* 0x0002620008000100 */
[----:B------:R1:W1:Y:S01]  /*0670*/  SYNCS.EXCH.64 URZ, [UR4+0x18], UR8 ;  /* 0x0000180804ff75b2 */ /* 0x0002620008000100 */
[----:B------:R1:W1:Y:S01]  /*0680*/  SYNCS.EXCH.64 URZ, [UR4+0x40], UR6 ;  /* 0x0000400604ff75b2 */ /* 0x0002620008000100 */
[----:B------:R1:W1:Y:S01]  /*0690*/  SYNCS.EXCH.64 URZ, [UR4+0x20], UR8 ;  /* 0x0000200804ff75b2 */ /* 0x0002620008000100 */
[----:B------:R1:W1:Y:S01]  /*06a0*/  SYNCS.EXCH.64 URZ, [UR4+0x48], UR6 ;  /* 0x0000480604ff75b2 */ /* 0x0002620008000100 */
[----:B------:R-:W-:Y:S01]  /*06b0*/  NOP ;  /* 0x0000000000007918 */ /* 0x000fe20000000000 */
.L_x_9:
[----:B------:R-:W2:Y:S01]  /*06c0*/  SHFL.IDX PT, R2, R86, RZ, 0x1f ;  /* 0x00001fff56027589 */ /* 0x000ea200000e0000 */
[----:B------:R-:W-:Y:S01]  /*06d0*/  NOP ;  /* 0x0000000000007918 */ /* 0x000fe20000000000 */
[----:B--2---:R-:W-:-:S13]  /*06e0*/  ISETP.NE.AND P0, PT, R2, 0x1, PT ;  /* 0x000000010200780c */ /* 0x004fda0003f05270 */
[----:B------:R-:W-:Y:S05]  /*06f0*/  @P0 BRA `(.L_x_10) ;  /* 0x0000000000580947 */ /* 0x000fea0003800000 */
[----:B-1----:R-:W1:Y:S01]  /*0700*/  S2UR UR4, SR_CgaCtaId ;  /* 0x00000000000479c3 */ /* 0x002e620000008800 */
        /* <DEDUP_REMOVED lines=12> */
[----:B-1----:R2:W1:Y:S01]  /*07d0*/  SYNCS.EXCH.64 URZ, [UR4+0x50], UR8 ;  /* 0x0000500804ff75b2 */ /* 0x0024620008000100 */
[----:B------:R2:W1:Y:S01]  /*07e0*/  SYNCS.EXCH.64 URZ, [UR4+0x70], UR6 ;  /* 0x0000700604ff75b2 */ /* 0x0004620008000100 */
[----:B------:R2:W1:Y:S01]  /*07f0*/  SYNCS.EXCH.64 URZ, [UR4+0x58], UR8 ;  /* 0x0000580804ff75b2 */ /* 0x0004620008000100 */
[----:B------:R2:W1:Y:S01]  /*0800*/  SYNCS.EXCH.64 URZ, [UR4+0x78], UR6 ;  /* 0x0000780604ff75b2 */ /* 0x0004620008000100 */
[----:B------:R2:W1:Y:S01]  /*0810*/  SYNCS.EXCH.64 URZ, [UR4+0x60], UR8 ;  /* 0x0000600804ff75b2 */ /* 0x0004620008000100 */
[----:B------:R2:W1:Y:S01]  /*0820*/  SYNCS.EXCH.64 URZ, [UR4+0x80], UR6 ;  /* 0x0000800604ff75b2 */ /* 0x0004620008000100 */
[----:B------:R2:W1:Y:S01]  /*0830*/  SYNCS.EXCH.64 URZ, [UR4+0x68], UR8 ;  /* 0x0000680804ff75b2 */ /* 0x0004620008000100 */
[----:B------:R2:W1:Y:S02]  /*0840*/  SYNCS.EXCH.64 URZ, [UR4+0x88], UR6 ;  /* 0x0000880604ff75b2 */ /* 0x0004640008000100 */
[----:B--2---:R-:W-:Y:S01]  /*0850*/  NOP ;  /* 0x0000000000007918 */ /* 0x004fe20000000000 */
.L_x_10:
[----:B------:R-:W2:Y:S01]  /*0860*/  SHFL.IDX PT, R2, R86, RZ, 0x1f ;  /* 0x00001fff56027589 */ /* 0x000ea200000e0000 */
[----:B------:R-:W-:Y:S01]  /*0870*/  NOP ;  /* 0x0000000000007918 */ /* 0x000fe20000000000 */
[----:B--2---:R-:W-:-:S13]  /*0880*/  ISETP.NE.AND P0, PT, R2, 0x3, PT ;  /* 0x000000030200780c */ /* 0x004fda0003f05270 */
[----:B------:R-:W-:Y:S05]  /*0890*/  @P0 BRA `(.L_x_11) ;  /* 0x0000000000300947 */ /* 0x000fea0003800000 */
[----:B-1----:R-:W1:Y:S01]  /*08a0*/  S2UR UR6, SR_CgaCtaId ;  /* 0x00000000000679c3 */ /* 0x002e620000008800 */
[----:B------:R-:W-:Y:S01]  /*08b0*/  UMOV UR4, 0x400 ;  /* 0x0000040000047882 */ /* 0x000fe20000000000 */
[----:B------:R-:W-:Y:S01]  /*08c0*/  UMOV UR5, 0x20 ;  /* 0x0000002000057882 */ /* 0x000fe20000000000 */
[----:B------:R-:W-:Y:S01]  /*08d0*/  ELECT P0, URZ, PT ;  /* 0x0000000000ff782f */ /* 0x000fe20003800000 */
[----:B-1----:R-:W-:Y:S02]  /*08e0*/  ULEA UR6, UR6, UR4, 0x18 ;  /* 0x0000000406067291 */ /* 0x002fe4000f8ec0ff */
[----:B------:R-:W-:-:S04]  /*08f0*/  UIADD3 UR4, UPT, UPT, -UR5, 0x100000, URZ ;  /* 0x0010000005047890 */ /* 0x000fc8000fffe1ff */
[----:B------:R-:W-:Y:S02]  /*0900*/  USHF.L.U32 UR5, UR4, 0xb, URZ ;  /* 0x0000000b04057899 */ /* 0x000fe400080006ff */
[----:B------:R-:W-:Y:S01]  /*0910*/  USHF.L.U32 UR4, UR4, 0x1, URZ ;  /* 0x0000000104047899 */ /* 0x000fe200080006ff */
[----:B------:R-:W1:Y:S11]  /*0920*/  FENCE.VIEW.ASYNC.S ;  /* 0x00000000000073c6 */ /* 0x000e760000000000 */
[----:B-1----:R2:W1:Y:S01]  /*0930*/  SYNCS.EXCH.64 URZ, [UR6+0x90], UR4 ;  /* 0x0000900406ff75b2 */ /* 0x0024620008000100 */
[----:B------:R2:W1:Y:S02]  /*0940*/  SYNCS.EXCH.64 URZ, [UR6+0x98], UR4 ;  /* 0x0000980406ff75b2 */ /* 0x0004640008000100 */
[----:B--2---:R-:W-:Y:S01]  /*0950*/  NOP ;  /* 0x0000000000007918 */ /* 0x004fe20000000000 */
.L_x_11:
[----:B------:R-:W2:Y:S01]  /*0960*/  SHFL.IDX PT, R2, R86, RZ, 0x1f ;  /* 0x00001fff56027589 */ /* 0x000ea200000e0000 */
[----:B------:R-:W-:Y:S01]  /*0970*/  NOP ;  /* 0x0000000000007918 */ /* 0x000fe20000000000 */
[----:B--2---:R-:W-:-:S13]  /*0980*/  ISETP.NE.AND P0, PT, R2, 0x4, PT ;  /* 0x000000040200780c */ /* 0x004fda0003f05270 */
[----:B------:R-:W-:Y:S05]  /*0990*/  @P0 BRA `(.L_x_12) ;  /* 0x00000000004c0947 */ /* 0x000fea0003800000 */
[----:B-1----:R-:W1:Y:S01]  /*09a0*/  S2UR UR6, SR_CgaCtaId ;  /* 0x00000000000679c3 */ /* 0x002e620000008800 */
[----:B------:R-:W-:Y:S01]  /*09b0*/  UMOV UR4, 0x3a0 ;  /* 0x000003a000047882 */ /* 0x000fe20000000000 */
[----:B------:R-:W-:Y:S01]  /*09c0*/  UMOV UR5, 0x400 ;  /* 0x0000040000057882 */ /* 0x000fe20000000000 */
[----:B------:R-:W-:Y:S01]  /*09d0*/  USEL UR4, UR4, 0x320, UP3 ;  /* 0x0000032004047887 */ /* 0x000fe20009800000 */
[----:B------:R-:W-:Y:S01]  /*09e0*/  UMOV UR8, 0x1 ;  /* 0x0000000100087882 */ /* 0x000fe20000000000 */
[----:B------:R-:W-:Y:S01]  /*09f0*/  ELECT P0, URZ, PT ;  /* 0x0000000000ff782f */ /* 0x000fe20003800000 */
[----:B------:R-:W-:-:S04]  /*0a00*/  UIADD3 UR8, UPT, UPT, -UR8, 0x100000, URZ ;  /* 0x0010000008087890 */ /* 0x000fc8000fffe1ff */
[----:B------:R-:W-:Y:S02]  /*0a10*/  USHF.L.U32 UR9, UR8, 0xb, URZ ;  /* 0x0000000b08097899 */ /* 0x000fe400080006ff */
[----:B------:R-:W-:Y:S02]  /*0a20*/  USHF.L.U32 UR8, UR8, 0x1, URZ ;  /* 0x0000000108087899 */ /* 0x000fe400080006ff */
[----:B-1----:R-:W-:Y:S02]  /*0a30*/  ULEA UR6, UR6, UR5, 0x18 ;  /* 0x0000000506067291 */ /* 0x002fe4000f8ec0ff */
[----:B------:R-:W-:-:S04]  /*0a40*/  UIADD3 UR4, UPT, UPT, -UR4, 0x100000, URZ ;  /* 0x0010000004047890 */ /* 0x000fc8000fffe1ff */
[----:B------:R-:W-:Y:S02]  /*0a50*/  USHF.L.U32 UR5, UR4, 0xb, URZ ;  /* 0x0000000b04057899 */ /* 0x000fe400080006ff */
[----:B------:R-:W-:Y:S01]  /*0a60*/  USHF.L.U32 UR4, UR4, 0x1, URZ ;  /* 0x0000000104047899 */ /* 0x000fe200080006ff */
[----:B------:R-:W1:Y:S03]  /*0a70*/  FENCE.VIEW.ASYNC.S ;  /* 0x00000000000073c6 */ /* 0x000e660000000000 */
[----:B-1----:R2:W1:Y:S08]  /*0a80*/  SYNCS.EXCH.64 URZ, [UR6+0xa0], UR8 ;  /* 0x0000a00806ff75b2 */ /* 0x0024700008000100 */
[----:B------:R2:W1:Y:S01]  /*0a90*/  SYNCS.EXCH.64 URZ, [UR6+0xb0], UR4 ;  /* 0x0000b00406ff75b2 */ /* 0x0004620008000100 */
[----:B------:R2:W1:Y:S01]  /*0aa0*/  SYNCS.EXCH.64 URZ, [UR6+0xa8], UR8 ;  /* 0x0000a80806ff75b2 */ /* 0x0004620008000100 */
[----:B------:R2:W1:Y:S02]  /*0ab0*/  SYNCS.EXCH.64 URZ, [UR6+0xb8], UR4 ;  /* 0x0000b80406ff75b2 */ /* 0x0004640008000100 */
[----:B--2---:R-:W-:Y:S01]  /*0ac0*/  NOP ;  /* 0x0000000000007918 */ /* 0x004fe20000000000 */
.L_x_12:
        /* <DEDUP_REMOVED lines=26> */
.L_x_13:
[----:B------:R-:W2:Y:S01]  /*0c70*/  SHFL.IDX PT, R2, R86, RZ, 0x1f ;  /* 0x00001fff56027589 */ /* 0x000ea200000e0000 */
[----:B------:R-:W-:Y:S01]  /*0c80*/  NOP ;  /* 0x0000000000007918 */ /* 0x000fe20000000000 */
[----:B--2---:R-:W-:-:S13]  /*0c90*/  ISETP.NE.AND P0, PT, R2, 0x3, PT ;  /* 0x000000030200780c */ /* 0x004fda0003f05270 */
[----:B------:R-:W-:Y:S05]  /*0ca0*/  @P0 BRA `(.L_x_14) ;  /* 0x0000000000380947 */ /* 0x000fea0003800000 */
[----:B------:R-:W2:Y:S01]  /*0cb0*/  S2UR UR5, SR_CgaCtaId ;  /* 0x00000000000579c3 */ /* 0x000ea20000008800 */
[----:B-1----:R-:W-:Y:S01]  /*0cc0*/  UMOV UR4, 0x400 ;  /* 0x0000040000047882 */ /* 0x002fe20000000000 */
[----:B------:R-:W-:Y:S01]  /*0cd0*/  UMOV UR6, 0x20 ;  /* 0x0000002000067882 */ /* 0x000fe20000000000 */
[----:B------:R-:W-:Y:S01]  /*0ce0*/  ELECT P0, URZ, PT ;  /* 0x0000000000ff782f */ /* 0x000fe20003800000 */
[----:B------:R-:W-:-:S04]  /*0cf0*/  UIADD3 UR6, UPT, UPT, -UR6, 0x100000, URZ ;  /* 0x0010000006067890 */ /* 0x000fc8000fffe1ff */
[----:B------:R-:W-:Y:S02]  /*0d00*/  USHF.L.U32 UR7, UR6, 0xb, URZ ;  /* 0x0000000b06077899 */ /* 0x000fe400080006ff */
[----:B------:R-:W-:Y:S02]  /*0d10*/  USHF.L.U32 UR6, UR6, 0x1, URZ ;  /* 0x0000000106067899 */ /* 0x000fe400080006ff */
[----:B--2---:R-:W-:Y:S01]  /*0d20*/  ULEA UR4, UR5, UR4, 0x18 ;  /* 0x0000000405047291 */ /* 0x004fe2000f8ec0ff */
[----:B------:R-:W1:Y:S11]  /*0d30*/  FENCE.VIEW.ASYNC.S ;  /* 0x00000000000073c6 */ /* 0x000e760000000000 */
[----:B-1----:R2:W1:Y:S01]  /*0d40*/  SYNCS.EXCH.64 URZ, [UR4+0x100], UR6 ;  /* 0x0001000604ff75b2 */ /* 0x0024620008000100 */
[----:B------:R2:W1:Y:S01]  /*0d50*/  SYNCS.EXCH.64 URZ, [UR4+0x110], UR6 ;  /* 0x0001100604ff75b2 */ /* 0x0004620008000100 */
[----:B------:R2:W1:Y:S01]  /*0d60*/  SYNCS.EXCH.64 URZ, [UR4+0x108], UR6 ;  /* 0x0001080604ff75b2 */ /* 0x0004620008000100 */
[----:B------:R2:W1:Y:S02]  /*0d70*/  SYNCS.EXCH.64 URZ, [UR4+0x118], UR6 ;  /* 0x0001180604ff75b2 */ /* 0x0004640008000100 */
[----:B--2---:R-:W-:Y:S01]  /*0d80*/  NOP ;  /* 0x0000000000007918 */ /* 0x004fe20000000000 */
.L_x_14:
[----:B-1----:R-:W1:Y:S01]  /*0d90*/  LDCU UR4, c[0x0][0x36c] ;  /* 0x00006d80ff0477ac */ /* 0x002e620008000800 */
[----:B------:R-:W-:Y:S01]  /*0da0*/  ISETP.NE.OR P3, PT, R0, 0x2, !P3 ;  /* 0x000000020000780c */ /* 0x000fe20005f65670 */
[----:B------:R-:W-:Y:S01]  /*0db0*/  NOP ;  /* 0x0000000000007918 */ /* 0x000fe20000000000 */
[----:B------:R-:W-:Y:S01]  /*0dc0*/  LOP3.LUT R0, R95, 0x1f, RZ, 0xc0, !PT ;  /* 0x0000001f5f007812 */ /* 0x000fe200078ec0ff */
[----:B------:R-:W-:Y:S02]  /*0dd0*/  UISETP.NE.AND UP4, UPT, UR17, URZ, UPT ;  /* 0x000000ff1100728c */ /* 0x000fe4000bf85270 */
[----:B-1----:R-:W-:-:S09]  /*0de0*/  UISETP.EQ.U32.AND UP5, UPT, UR4, 0x1, UPT ;  /* 0x000000010400788c */ /* 0x002fd2000bfa2070 */
[----:B------:R-:W-:Y:S05]  /*0df0*/  BRA.U !UP5, `(.L_x_15) ;  /* 0x000000010d087547 */ /* 0x000fea000b800000 */
[----:B---34-:R-:W-:Y:S01]  /*0e00*/  UCGABAR_ARV ;  /* 0x00000000000079c7 */ /* 0x018fe20008000000 */
[----:B------:R-:W-:Y:S05]  /*0e10*/  BRA `(.L_x_16) ;  /* 0x0000000000047947 */ /* 0x000fea0003800000 */
.L_x_15:
[----:B---34-:R-:W-:Y:S01]  /*0e20*/  NOP ;  /* 0x0000000000007918 */ /* 0x018fe20000000000 */
.L_x_16:
[----:B------:R-:W1:Y:S01]  /*0e30*/  S2UR UR16, SR_CTAID.X ;  /* 0x00000000001079c3 */ /* 0x000e620000002500 */
[----:B------:R-:W-:-:S05]  /*0e40*/  CS2R.32 R87, SR_CgaSize ;  /* 0x0000000000577805 */ /* 0x000fca0000008a00 */
[----:B------:R-:W-:-:S05]  /*0e50*/  IMAD R87, R87, -0xa0, RZ ;  /* 0xffffff6057577824 */ /* 0x000fca00078e02ff */
[----:B------:R-:W-:-:S14]  /*0e60*/  R2UR UR5, R87 ;  /* 0x00000000570572ca */ /* 0x000fdc00000e0000 */
[----:B------:R-:W2:Y:S01]  /*0e70*/  LDCU UR5, c[0x0][UR5+0x2b0] ;  /* 0x00005600050577ac */ /* 0x000ea20008000800 */
[----:B------:R-:W-:-:S05]  /*0e80*/  CS2R.32 R87, SR_CgaSize ;  /* 0x0000000000577805 */ /* 0x000fca0000008a00 */
[----:B------:R-:W-:-:S05]  /*0e90*/  IMAD R87, R87, -0xa0, RZ ;  /* 0xffffff6057577824 */ /* 0x000fca00078e02ff */
[----:B------:R-:W-:-:S14]  /*0ea0*/  R2UR UR4, R87 ;  /* 0x00000000570472ca */ /* 0x000fdc00000e0000 */
[----:B------:R-:W3:Y:S01]  /*0eb0*/  LDCU UR4, c[0x0][UR4+0x2b4] ;  /* 0x00005680040477ac */ /* 0x000ee20008000800 */
[----:B------:R-:W4:Y:S01]  /*0ec0*/  S2UR UR20, SR_CTAID.Y ;  /* 0x00000000001479c3 */ /* 0x000f220000002600 */
[----:B------:R-:W-:-:S05]  /*0ed0*/  CS2R.32 R87, SR_CgaSize ;  /* 0x0000000000577805 */ /* 0x000fca0000008a00 */
[----:B------:R-:W-:-:S05]  /*0ee0*/  IMAD R87, R87, -0xa0, RZ ;  /* 0xffffff6057577824 */ /* 0x000fca00078e02ff */
[----:B------:R-:W-:-:S14]  /*0ef0*/  R2UR UR7, R87 ;  /* 0x00000000570772ca */ /* 0x000fdc00000e0000 */
[----:B------:R-:W3:Y:S01]  /*0f00*/  LDCU UR7, c[0x0][UR7+0x2a4] ;  /* 0x00005480070777ac */ /* 0x000ee20008000800 */
[----:B------:R-:W-:-:S05]  /*0f10*/  CS2R.32 R87, SR_CgaSize ;  /* 0x0000000000577805 */ /* 0x000fca0000008a00 */
[----:B------:R-:W-:-:S05]  /*0f20*/  IMAD R87, R87, -0xa0, RZ ;  /* 0xffffff6057577824 */ /* 0x000fca00078e02ff */
[----:B------:R-:W-:-:S14]  /*0f30*/  R2UR UR59, R87 ;  /* 0x00000000573b72ca */ /* 0x000fdc00000e0000 */
[----:B------:R-:W3:Y:S01]  /*0f40*/  LDCU UR59, c[0x0][UR59+0x2a0] ;  /* 0x000054003b3b77ac */ /* 0x000ee20008000800 */
[----:B------:R-:W3:Y:S01]  /*0f50*/  S2UR UR8, SR_CgaCtaId ;  /* 0x00000000000879c3 */ /* 0x000ee20000008800 */
[----:B------:R-:W3:Y:S01]  /*0f60*/  LDCU UR21, c[0x0][0xb24] ;  /* 0x00016480ff1577ac */ /* 0x000ee20008000800 */
[----:B------:R-:W3:Y:S01]  /*0f70*/  LDCU UR42, c[0x0][0xb24] ;  /* 0x00016480ff2a77ac */ /* 0x000ee20008000800 */
[----:B-1----:R-:W-:Y:S01]  /*0f80*/  I2FP.F32.U32 R3, UR16 ;  /* 0x0000001000037c45 */ /* 0x002fe20008201000 */
[----:B------:R-:W1:Y:S04]  /*0f90*/  LDCU UR29, c[0x0][0xb30] ;  /* 0x00016600ff1d77ac */ /* 0x000e680008000800 */
[----:B--2---:R-:W-:Y:S01]  /*0fa0*/  FMUL R3, R3, UR5 ;  /* 0x0000000503037c20 */ /* 0x004fe20008400000 */
[----:B------:R-:W-:Y:S01]  /*0fb0*/  UMOV UR34, 0x5 ;  /* 0x0000000500227882 */ /* 0x000fe20000000000 */
[----:B----4-:R-:W-:-:S04]  /*0fc0*/  I2FP.F32.U32 R2, UR20 ;  /* 0x0000001400027c45 */ /* 0x010fc80008201000 */
[----:B------:R-:W2:Y:S01]  /*0fd0*/  F2I.U32.TRUNC.NTZ R3, R3 ;  /* 0x0000000300037305 */ /* 0x000ea2000020f000 */
[----:B---3--:R-:W-:Y:S01]  /*0fe0*/  FMUL R2, R2, UR4 ;  /* 0x0000000402027c20 */ /* 0x008fe20008400000 */
[----:B------:R-:W-:Y:S02]  /*0ff0*/  ULOP3.LUT UR5, UR8, 0x2, URZ, 0xc0, !UPT ;  /* 0x0000000208057892 */ /* 0x000fe4000f8ec0ff */
[----:B------:R-:W-:-:S04]  /*1000*/  ULOP3.LUT UR50, UR8, 0x1, URZ, 0xc0, !UPT ;  /* 0x0000000108327892 */ /* 0x000fc8000f8ec0ff */
[----:B------:R-:W3:Y:S01]  /*1010*/  F2I.U32.TRUNC.NTZ R2, R2 ;  /* 0x0000000200027305 */ /* 0x000ee2000020f000 */
[----:B------:R-:W-:Y:S02]  /*1020*/  UISETP.GT.U32.AND UP0, UPT, UR5, 0xffff, UPT ;  /* 0x0000ffff0500788c */ /* 0x000fe4000bf04070 */
[----:B------:R-:W-:Y:S02]  /*1030*/  UISETP.GT.U32.AND UP1, UPT, UR50, 0xffff, UPT ;  /* 0x0000ffff3200788c */ /* 0x000fe4000bf24070 */
[----:B------:R-:W-:Y:S01]  /*1040*/  USEL UR26, UR5, 0xffff, !UP0 ;  /* 0x0000ffff051a7887 */ /* 0x000fe2000c000000 */
[----:B--2---:R-:W-:Y:S01]  /*1050*/  R2UR UR4, R3 ;  /* 0x00000000030472ca */ /* 0x004fe200000e0000 */
[----:B------:R-:W-:Y:S02]  /*1060*/  USHF.R.U32.HI UR32, URZ, 0x1, UR8 ;  /* 0x00000001ff207899 */ /* 0x000fe40008011608 */
[----:B------:R-:W-:Y:S02]  /*1070*/  USHF.L.U32 UR31, UR8, 0xb, URZ ;  /* 0x0000000b081f7899 */ /* 0x000fe400080006ff */
[----:B------:R-:W-:-:S02]  /*1080*/  USHF.L.U32 UR30, UR8, 0xe, URZ ;  /* 0x0000000e081e7899 */ /* 0x000fc400080006ff */
[----:B------:R-:W-:Y:S01]  /*1090*/  USEL UR27, UR50, 0xffff, !UP1 ;  /* 0x0000ffff321b7887 */ /* 0x000fe2000c800000 */
[----:B---3--:R-:W-:Y:S02]  /*10a0*/  R2UR UR6, R2 ;  /* 0x00000000020672ca */ /* 0x008fe400000e0000 */
[----:B------:R-:W-:-:S03]  /*10b0*/  PRMT R2, RZ, 0x7610, R2 ;  /* 0x00007610ff027816 */ /* 0x000fc60000000002 */
[----:B------:R-:W-:-:S04]  /*10c0*/  UIADD3 UR5, UPT, UPT, -UR4, URZ, URZ ;  /* 0x000000ff04057290 */ /* 0x000fc8000fffe1ff */
[----:B------:R-:W-:-:S04]  /*10d0*/  UIMAD UR59, UR59, UR5, UR16 ;  /* 0x000000053b3b72a4 */ /* 0x000fc8000f8e0210 */
[----:B------:R-:W-:-:S04]  /*10e0*/  UIADD3 UR4, UPT, UPT, -UR6, URZ, URZ ;  /* 0x000000ff06047290 */ /* 0x000fc8000fffe1ff */
[----:B------:R-:W-:-:S06]  /*10f0*/  UIMAD UR4, UR7, UR4, UR20 ;  /* 0x00000004070472a4 */ /* 0x000fcc000f8e0214 */
[----:B------:R-:W-:Y:S01]  /*1100*/  IMAD.U32 R87, RZ, RZ, UR4 ;  /* 0x00000004ff577e24 */ /* 0x000fe2000f8e00ff */
[----:B-1----:R-:W-:Y:S06]  /*1110*/  BRA.U UP4, `(.L_x_17) ;  /* 0x0000000104407547 */ /* 0x002fec000b800000 */
[----:B------:R-:W-:-:S13]  /*1120*/  R2UR UR4, R87 ;  /* 0x00000000570472ca */ /* 0x000fda00000e0000 */
[----:B------:R-:W-:Y:S02]  /*1130*/  UISETP.NE.AND UP0, UPT, UR4, URZ, UPT ;  /* 0x000000ff0400728c */ /* 0x000fe4000bf05270 */
[----:B------:R-:W-:Y:S02]  /*1140*/  UISETP.NE.AND UP1, UPT, UR4, 0x1, UPT ;  /* 0x000000010400788c */ /* 0x000fe4000bf25270 */
[----:B------:R-:W-:Y:S02]  /*1150*/  UISETP.NE.AND UP2, UPT, UR59, URZ, UP0 ;  /* 0x000000ff3b00728c */ /* 0x000fe40008745270 */
[----:B------:R-:W-:Y:S02]  /*1160*/  USEL UR4, URZ, 0x2, UP0 ;  /* 0x00000002ff047887 */ /* 0x000fe40008000000 */
[----:B------:R-:W-:Y:S02]  /*1170*/  USEL UR8, URZ, 0x1, UP2 ;  /* 0x00000001ff087887 */ /* 0x000fe40009000000 */
[----:B------:R-:W-:-:S02]  /*1180*/  UISETP.NE.AND UP2, UPT, UR59, URZ, UPT ;  /* 0x000000ff3b00728c */ /* 0x000fc4000bf45270 */
[----:B------:R-:W-:Y:S02]  /*1190*/  USEL UR5, URZ, 0x4, UP1 ;  /* 0x00000004ff057887 */ /* 0x000fe40008800000 */
[----:B------:R-:W-:Y:S02]  /*11a0*/  UISETP.NE.AND UP0, UPT, UR59, 0x1, UPT ;  /* 0x000000013b00788c */ /* 0x000fe4000bf05270 */
[----:B------:R-:W-:Y:S02]  /*11b0*/  USEL UR6, URZ, 0x8, UP1 ;  /* 0x00000008ff067887 */ /* 0x000fe40008800000 */
[----:B------:R-:W-:Y:S02]  /*11c0*/  USEL UR7, UR5, 0x4, UP2 ;  /* 0x0000000405077887 */ /* 0x000fe40009000000 */
[----:B------:R-:W-:Y:S02]  /*11d0*/  USEL UR4, UR4, 0x2, UP0 ;  /* 0x0000000204047887 */ /* 0x000fe40008000000 */
[----:B------:R-:W-:-:S02]  /*11e0*/  USEL UR5, UR6, 0x8, UP0 ;  /* 0x0000000806057887 */ /* 0x000fc40008000000 */
[----:B------:R-:W-:-:S04]  /*11f0*/  UIADD3 UR4, UPT, UPT, UR4, UR7, UR8 ;  /* 0x0000000704047290 */ /* 0x000fc8000fffe008 */
[----:B------:R-:W-:-:S06]  /*1200*/  UIADD3 UR4, UPT, UPT, UR4, UR5, URZ ;  /* 0x0000000504047290 */ /* 0x000fcc000fffe0ff */
[----:B------:R-:W-:-:S07]  /*1210*/  MOV R2, UR4 ;  /* 0x0000000400027c02 */ /* 0x000fce0008000f00 */
.L_x_17:
[----:B------:R-:W1:Y:S01]  /*1220*/  S2UR UR36, SR_CTAID.Z ;  /* 0x00000000002479c3 */ /* 0x000e620000002700 */
[----:B------:R-:W-:Y:S01]  /*1230*/  UISETP.GE.AND UP0, UPT, UR21, 0x1, UPT ;  /* 0x000000011500788c */ /* 0x000fe2000bf06270 */
[----:B------:R-:W-:-:S08]  /*1240*/  UMOV UR33, 0x3 ;  /* 0x0000000300217882 */ /* 0x000fd00000000000 */
[----:B------:R-:W-:Y:S05]  /*1250*/  BRA.U !UP0, `(.L_x_18) ;  /* 0x0000000108d47547 */ /* 0x000fea000b800000 */
[----:B------:R-:W2:Y:S01]  /*1260*/  LDCU.128 UR12, c[0x0][0xb10] ;  /* 0x00016200ff0c77ac */ /* 0x000ea20008000c00 */
[----:B------:R-:W3:Y:S01]  /*1270*/  LDCU UR6, c[0x0][0x370] ;  /* 0x00006e00ff0677ac */ /* 0x000ee20008000800 */
[----:B------:R-:W4:Y:S01]  /*1280*/  LDCU UR5, c[0x0][0x374] ;  /* 0x00006e80ff0577ac */ /* 0x000f220008000800 */
[----:B------:R-:W1:Y:S01]  /*1290*/  LDCU UR28, c[0x0][0xb0c] ;  /* 0x00016180ff1c77ac */ /* 0x000e620008000800 */
[----:B------:R-:W1:Y:S01]  /*12a0*/  LDCU UR4, c[0x0][0xb20] ;  /* 0x00016400ff0477ac */ /* 0x000e620008000800 */
[----:B------:R-:W1:Y:S01]  /*12b0*/  LDCU.64 UR8, c[0x0][0xb28] ;  /* 0x00016500ff0877ac */ /* 0x000e620008000a00 */
[----:B--2---:R-:W-:Y:S02]  /*12c0*/  UISETP.NE.AND UP0, UPT, UR14, 0x1, UPT ;  /* 0x000000010e00788c */ /* 0x004fe4000bf05270 */
[----:B----4-:R-:W-:Y:S02]  /*12d0*/  UIMAD.WIDE.U32 UR10, UR5, UR15, URZ ;  /* 0x0000000f050a72a5 */ /* 0x010fe4000f8e00ff */
[----:B---3--:R-:W-:-:S02]  /*12e0*/  UIMAD.WIDE.U32 UR22, UR6, UR12, URZ ;  /* 0x0000000c061672a5 */ /* 0x008fc4000f8e00ff */
[----:B-1----:R-:W-:Y:S02]  /*12f0*/  UISETP.NE.AND UP1, UPT, UR28, 0x1, UPT ;  /* 0x000000011c00788c */ /* 0x002fe4000bf25270 */
[----:B------:R-:W-:Y:S01]  /*1300*/  UISETP.NE.AND UP2, UPT, UR21, 0x1, UPT ;  /* 0x000000011500788c */ /* 0x000fe2000bf45270 */
[----:B------:R-:W-:Y:S02]  /*1310*/  UMOV UR10, UR11 ;  /* 0x0000000b000a7c82 */ /* 0x000fe40008000000 */
[----:B------:R-:W-:Y:S01]  /*1320*/  UMOV UR22, UR23 ;  /* 0x0000001700167c82 */ /* 0x000fe20008000000 */
[----:B------:R-:W-:Y:S02]  /*1330*/  @UP0 USHF.R.U32.HI UR5, URZ, UR4, UR10 ;  /* 0x00000004ff050299 */ /* 0x000fe4000801160a */
[----:B------:R-:W-:Y:S02]  /*1340*/  UIMAD.WIDE.U32 UR24, UR20, UR15, URZ ;  /* 0x0000000f141872a5 */ /* 0x000fe4000f8e00ff */
[----:B------:R-:W-:-:S02]  /*1350*/  UIMAD.WIDE.U32 UR10, UR5, UR8, URZ ;  /* 0x00000008050a72a5 */ /* 0x000fc4000f8e00ff */
[----:B------:R-:W-:Y:S02]  /*1360*/  @UP1 USHF.R.U32.HI UR6, URZ, UR13, UR22 ;  /* 0x0000000dff061299 */ /* 0x000fe40008011616 */
[----:B------:R-:W-:Y:S02]  /*1370*/  UIMAD.WIDE.U32 UR18, UR16, UR12, URZ ;  /* 0x0000000c101272a5 */ /* 0x000fe4000f8e00ff */
[----:B------:R-:W-:Y:S01]  /*1380*/  UIMAD.WIDE.U32 UR22, UR6, UR8, URZ ;  /* 0x00000008061672a5 */ /* 0x000fe2000f8e00ff */
[----:B------:R-:W-:Y:S01]  /*1390*/  UMOV UR24, UR25 ;  /* 0x0000001900187c82 */ /* 0x000fe20008000000 */
[----:B------:R-:W-:Y:S01]  /*13a0*/  UMOV UR10, UR11 ;  /* 0x0000000b000a7c82 */ /* 0x000fe20008000000 */
[----:B------:R-:W-:Y:S02]  /*13b0*/  USHF.R.U32.HI UR24, URZ, UR4, UR24 ;  /* 0x00000004ff187299 */ /* 0x000fe40008011618 */
[----:B------:R-:W-:Y:S02]  /*13c0*/  @UP2 USHF.R.U32.HI UR5, URZ, UR9, UR10 ;  /* 0x00000009ff052299 */ /* 0x000fe4000801160a */
[----:B------:R-:W-:Y:S01]  /*13d0*/  UMOV UR7, UR23 ;  /* 0x0000001700077c82 */ /* 0x000fe20008000000 */
[----:B------:R-:W-:Y:S01]  /*13e0*/  UMOV UR18, UR19 ;  /* 0x0000001300127c82 */ /* 0x000fe20008000000 */
[----:B------:R-:W-:-:S02]  /*13f0*/  @UP2 USHF.R.U32.HI UR6, URZ, UR9, UR7 ;  /* 0x00000009ff062299 */ /* 0x000fc40008011607 */
[----:B------:R-:W-:Y:S02]  /*1400*/  USHF.R.U32.HI UR18, URZ, UR13, UR18 ;  /* 0x0000000dff127299 */ /* 0x000fe40008011612 */
[----:B------:R-:W-:Y:S02]  /*1410*/  USEL UR4, UR20, UR24, !UP0 ;  /* 0x0000001814047287 */ /* 0x000fe4000c000000 */
[----:B------:R-:W-:Y:S02]  /*1420*/  UIMAD UR7, UR5, UR21, URZ ;  /* 0x00000015050772a4 */ /* 0x000fe4000f8e02ff */
[----:B------:R-:W-:Y:S02]  /*1430*/  USEL UR5, UR16, UR18, !UP1 ;  /* 0x0000001210057287 */ /* 0x000fe4000c800000 */
[----:B------:R-:W-:Y:S02]  /*1440*/  UIMAD UR12, UR6, UR21, URZ ;  /* 0x00000015060c72a4 */ /* 0x000fe4000f8e02ff */
[----:B------:R-:W-:-:S02]  /*1450*/  UISETP.GE.AND UP0, UPT, UR4, UR7, UPT ;  /* 0x000000070400728c */ /* 0x000fc4000bf06270 */
[----:B------:R-:W-:Y:S02]  /*1460*/  UIMAD.WIDE.U32 UR10, UR4, UR8, URZ ;  /* 0x00000008040a72a5 */ /* 0x000fe4000f8e00ff */
[----:B------:R-:W-:Y:S02]  /*1470*/  UISETP.GE.OR UP0, UPT, UR5, UR12, UP0 ;  /* 0x0000000c0500728c */ /* 0x000fe40008706670 */
[----:B------:R-:W-:Y:S02]  /*1480*/  UIMAD.WIDE.U32 UR12, UR5, UR8, URZ ;  /* 0x00000008050c72a5 */ /* 0x000fe4000f8e00ff */
[----:B------:R-:W-:Y:S01]  /*1490*/  UIADD3 UR10, UPT, UPT, -UR4, URZ, URZ ;  /* 0x000000ff040a7290 */ /* 0x000fe2000fffe1ff */
[----:B------:R-:W-:Y:S01]  /*14a0*/  UMOV UR8, UR11 ;  /* 0x0000000b00087c82 */ /* 0x000fe20008000000 */
[----:B------:R-:W-:Y:S02]  /*14b0*/  UIADD3 UR11, UPT, UPT, -UR5, URZ, URZ ;  /* 0x000000ff050b7290 */ /* 0x000fe4000fffe1ff */
[----:B------:R-:W-:-:S03]  /*14c0*/  USHF.R.U32.HI UR8, URZ, UR9, UR8 ;  /* 0x00000009ff087299 */ /* 0x000fc60008011608 */
[----:B------:R-:W-:Y:S01]  /*14d0*/  @!UP0 UMOV UR7, UR13 ;  /* 0x0000000d00078c82 */ /* 0x000fe20008000000 */
[----:B------:R-:W-:Y:S02]  /*14e0*/  UIMAD UR20, UR14, UR10, UR20 ;  /* 0x0000000a0e1472a4 */ /* 0x000fe4000f8e0214 */
[----:B------:R-:W-:Y:S02]  /*14f0*/  USEL UR8, UR4, UR8, !UP2 ;  /* 0x0000000804087287 */ /* 0x000fe4000d000000 */
[----:B------:R-:W-:Y:S02]  /*1500*/  @!UP0 USHF.R.U32.HI UR7, URZ, UR9, UR7 ;  /* 0x00000009ff078299 */ /* 0x000fe40008011607 */
[----:B------:R-:W-:Y:S02]  /*1510*/  UIADD3 UR9, UPT, UPT, -UR8, URZ, URZ ;  /* 0x000000ff08097290 */ /* 0x000fe4000fffe1ff */
[----:B------:R-:W-:Y:S02]  /*1520*/  @!UP0 USEL UR7, UR5, UR7, !UP2 ;  /* 0x0000000705078287 */ /* 0x000fe4000d000000 */
[----:B------:R-:W-:-:S02]  /*1530*/  UIMAD UR9, UR21, UR9, UR4 ;  /* 0x00000009150972a4 */ /* 0x000fc4000f8e0204 */
[----:B------:R-:W-:Y:S02]  /*1540*/  @!UP0 UIADD3 UR8, UPT, UPT, UR8, -UR7, URZ ;  /* 0x8000000708088290 */ /* 0x000fe4000fffe0ff */
[----:B------:R-:W-:Y:S02]  /*1550*/  @!UP0 UIMAD UR6, UR9, UR6, UR7 ;  /* 0x00000006090682a4 */ /* 0x000fe4000f8e0207 */
[----:B------:R-:W-:Y:S02]  /*1560*/  @!UP0 UIMAD UR4, UR8, UR21, UR5 ;  /* 0x00000015080482a4 */ /* 0x000fe4000f8e0205 */
[----:B------:R-:W-:Y:S02]  /*1570*/  UIMAD UR16, UR28, UR11, UR16 ;  /* 0x0000000b1c1072a4 */ /* 0x000fe4000f8e0210 */
[----:B------:R-:W-:Y:S01]  /*1580*/  UIMAD UR20, UR4, UR14, UR20 ;  /* 0x0000000e041472a4 */ /* 0x000fe2000f8e0214 */
[----:B------:R-:W-:Y:S02]  /*1590*/  @!UP0 UMOV UR5, UR6 ;  /* 0x0000000600058c82 */ /* 0x000fe40008000000 */
[----:B------:R-:W-:-:S12]  /*15a0*/  UIMAD UR16, UR5, UR28, UR16 ;  /* 0x0000001c051072a4 */ /* 0x000fd8000f8e0210 */
.L_x_18:
[----:B------:R-:W-:Y:S02]  /*15b0*/  UISETP.NE.AND UP1, UPT, UR29, 0x1, UPT ;  /* 0x000000011d00788c */ /* 0x000fe4000bf25270 */
[----:B------:R-:W-:Y:S02]  /*15c0*/  ULOP3.LUT UR27, UR27, 0xffff, URZ, 0xc0, !UPT ;  /* 0x0000ffff1b1b7892 */ /* 0x000fe4000f8ec0ff */
[----:B------:R-:W-:Y:S02]  /*15d0*/  ULOP3.LUT UR26, UR26, 0xffff, URZ, 0xc0, !UPT ;  /* 0x0000ffff1a1a7892 */ /* 0x000fe4000f8ec0ff */
[----:B------:R-:W-:Y:S02]  /*15e0*/  UISETP.NE.AND UP0, UPT, UR17, 0x2, UPT ;  /* 0x000000021100788c */ /* 0x000fe4000bf05270 */
[----:B------:R-:W-:Y:S02]  /*15f0*/  ULOP3.LUT UR31, UR31, 0x1000, URZ, 0xc0, !UPT ;  /* 0x000010001f1f7892 */ /* 0x000fe4000f8ec0ff */
[----:B------:R-:W-:-:S02]  /*1600*/  ULOP3.LUT UR30, UR30, 0x4000, URZ, 0xc0, !UPT ;  /* 0x000040001e1e7892 */ /* 0x000fc4000f8ec0ff */
[----:B------:R-:W-:Y:S02]  /*1610*/  USHF.L.U32 UR27, UR34, UR27, URZ ;  /* 0x0000001b221b7299 */ /* 0x000fe400080006ff */
[----:B------:R-:W-:Y:S01]  /*1620*/  USHF.L.U32 UR26, UR33, UR26, URZ ;  /* 0x0000001a211a7299 */ /* 0x000fe200080006ff */
[----:B------:R-:W-:Y:S11]  /*1630*/  BRA.U UP1, `(.L_x_19) ;  /* 0x0000000101447547 */ /* 0x000ff6000b800000 */
[----:B------:R-:W2:Y:S01]  /*1640*/  LDCU.128 UR8, c[0x0][0xb10] ;  /* 0x00016200ff0877ac */ /* 0x000ea20008000c00 */
[----:B------:R-:W3:Y:S01]  /*1650*/  LDCU UR12, c[0x0][0xb0c] ;  /* 0x00016180ff0c77ac */ /* 0x000ee20008000800 */
[----:B------:R-:W4:Y:S01]  /*1660*/  LDCU UR13, c[0x0][0xb20] ;  /* 0x00016400ff0d77ac */ /* 0x000f220008000800 */
[----:B--2---:R-:W-:Y:S02]  /*1670*/  UIMAD.WIDE.U32 UR6, UR16, UR8, URZ ;  /* 0x00000008100672a5 */ /* 0x004fe4000f8e00ff */
[----:B------:R-:W-:Y:S02]  /*1680*/  UIMAD.WIDE.U32 UR4, UR20, UR11, URZ ;  /* 0x0000000b140472a5 */ /* 0x000fe4000f8e00ff */
[----:B---3--:R-:W-:Y:S02]  /*1690*/  UISETP.NE.AND UP2, UPT, UR12, 0x1, UPT ;  /* 0x000000010c00788c */ /* 0x008fe4000bf45270 */
[----:B------:R-:W-:Y:S01]  /*16a0*/  UISETP.NE.AND UP1, UPT, UR10, 0x1, UPT ;  /* 0x000000010a00788c */ /* 0x000fe2000bf25270 */
[----:B------:R-:W-:-:S02]  /*16b0*/  UMOV UR6, UR7 ;  /* 0x0000000700067c82 */ /* 0x000fc40008000000 */
[----:B------:R-:W-:Y:S01]  /*16c0*/  UMOV UR4, UR5 ;  /* 0x0000000500047c82 */ /* 0x000fe20008000000 */
[----:B------:R-:W-:Y:S02]  /*16d0*/  USHF.R.U32.HI UR6, URZ, UR9, UR6 ;  /* 0x00000009ff067299 */ /* 0x000fe40008011606 */
[----:B----4-:R-:W-:Y:S02]  /*16e0*/  USHF.R.U32.HI UR4, URZ, UR13, UR4 ;  /* 0x0000000dff047299 */ /* 0x010fe40008011604 */
[----:B------:R-:W-:Y:S02]  /*16f0*/  USEL UR5, UR16, UR6, !UP2 ;  /* 0x0000000610057287 */ /* 0x000fe4000d000000 */
[----:B------:R-:W-:-:S04]  /*1700*/  USEL UR4, UR20, UR4, !UP1 ;  /* 0x0000000414047287 */ /* 0x000fc8000c800000 */
[----:B------:R-:W-:Y:S02]  /*1710*/  UIADD3 UR6, UPT, UPT, UR5, -UR4, URZ ;  /* 0x8000000405067290 */ /* 0x000fe4000fffe0ff */
[----:B------:R-:W-:Y:S02]  /*1720*/  UIADD3 UR4, UPT, UPT, -UR5, UR4, URZ ;  /* 0x0000000405047290 */ /* 0x000fe4000fffe1ff */
[----:B------:R-:W-:Y:S02]  /*1730*/  UIMAD UR20, UR6, UR10, UR20 ;  /* 0x0000000a061472a4 */ /* 0x000fe4000f8e0214 */
[----:B------:R-:W-:-:S12]  /*1740*/  UIMAD UR16, UR4, UR12, UR16 ;  /* 0x0000000c041072a4 */ /* 0x000fd8000f8e0210 */
.L_x_19:
[----:B------:R-:W-:Y:S05]  /*1750*/  BRA.U !UP5, `(.L_x_20) ;  /* 0x000000010d0c7547 */ /* 0x000fea000b800000 */
[----:B------:R-:W-:Y:S01]  /*1760*/  UCGABAR_WAIT ;  /* 0x0000000000007dc7 */ /* 0x000fe20008000000 */
[----:B------:R-:W-:Y:S01]  /*1770*/  CCTL.IVALL ;  /* 0x00000000ff00798f */ /* 0x000fe20002000000 */
[----:B------:R-:W-:Y:S05]  /*1780*/  BRA `(.L_x_21) ;  /* 0x0000000000047947 */ /* 0x000fea0003800000 */
.L_x_20:
[----:B------:R-:W-:Y:S06]  /*1790*/  BAR.SYNC.DEFER_BLOCKING 0x0 ;  /* 0x0000000000007b1d */ /* 0x000fec0000010000 */
.L_x_21:
[----:B------:R-:W-:Y:S05]  /*17a0*/  BRA.U UP0, `(.L_x_22) ;  /* 0x0000001100ec7547 */ /* 0x000fea000b800000 */
[----:B------:R-:W2:Y:S01]  /*17b0*/  LDCU UR7, c[0x0][0x38c] ;  /* 0x00007180ff0777ac */ /* 0x000ea20008000800 */
[----:B------:R-:W3:Y:S01]  /*17c0*/  S2UR UR8, SR_CgaCtaId ;  /* 0x00000000000879c3 */ /* 0x000ee20000008800 */
[----:B------:R-:W-:Y:S01]  /*17d0*/  PLOP3.LUT P1, PT, PT, PT, UP3, 0x80, 0x8 ;  /* 0x000000000008781c */ /* 0x000fe20003f2f038 */
[----:B------:R-:W-:Y:S01]  /*17e0*/  IMAD.MOV.U32 R12, RZ, RZ, 0x1 ;  /* 0x00000001ff0c7424 */ /* 0x000fe200078e00ff */
[----:B------:R-:W-:Y:S01]  /*17f0*/  UMOV UR21, 0x400 ;  /* 0x0000040000157882 */ /* 0x000fe20000000000 */
[----:B------:R-:W-:Y:S01]  /*1800*/  USHF.L.U32 UR5, UR32, 0x5, URZ ;  /* 0x0000000520057899 */ /* 0x000fe200080006ff */
[----:B------:R-:W-:Y:S01]  /*1810*/  ISETP.EQ.OR P2, PT, R0, RZ, P3 ;  /* 0x000000ff0000720c */ /* 0x000fe20001f42670 */
[----:B------:R-:W-:Y:S01]  /*1820*/  UISETP.NE.AND UP1, UPT, UR17, URZ, UPT ;  /* 0x000000ff1100728c */ /* 0x000fe2000bf25270 */
[----:B------:R-:W-:Y:S02]  /*1830*/  PLOP3.LUT P1, PT, P1, PT, PT, 0x8, 0x80 ;  /* 0x000000000080781c */ /* 0x000fe40000f2e170 */
[----:B------:R-:W-:Y:S01]  /*1840*/  CS2R R10, SRZ ;  /* 0x00000000000a7805 */ /* 0x000fe2000001ff00 */
[----:B------:R-:W-:Y:S01]  /*1850*/  IMAD.MOV.U32 R9, RZ, RZ, RZ ;  /* 0x000000ffff097224 */ /* 0x000fe200078e00ff */
[----:B------:R-:W4:Y:S01]  /*1860*/  LDCU UR43, c[0x0][0x370] ;  /* 0x00006e00ff2b77ac */ /* 0x000f220008000800 */
[----:B------:R-:W-:Y:S01]  /*1870*/  IMAD.MOV.U32 R8, RZ, RZ, 0x1 ;  /* 0x00000001ff087424 */ /* 0x000fe200078e00ff */
[----:B------:R-:W1:Y:S01]  /*1880*/  LDCU.64 UR28, c[0x0][0x348] ;  /* 0x00006900ff1c77ac */ /* 0x000e620008000a00 */
[----:B--2---:R-:W-:-:S02]  /*1890*/  UIADD3 UR6, UPT, UPT, UR7, 0x7f, URZ ;  /* 0x0000007f07067890 */ /* 0x004fc4000fffe0ff */
[----:B------:R-:W-:Y:S02]  /*18a0*/  UIADD3 UR49, UPT, UPT, UR7, 0xfe, URZ ;  /* 0x000000fe07317890 */ /* 0x000fe4000fffe0ff */
[----:B------:R-:W-:Y:S02]  /*18b0*/  USHF.R.S32.HI UR4, URZ, 0x1f, UR6 ;  /* 0x0000001fff047899 */ /* 0x000fe40008011406 */
[----:B---3--:R-:W-:Y:S02]  /*18c0*/  ULEA UR21, UR8, UR21, 0x18 ;  /* 0x0000001508157291 */ /* 0x008fe4000f8ec0ff */
[----:B------:R-:W-:Y:S02]  /*18d0*/  ULEA.HI UR4, UR4, UR6, URZ, 0x7 ;  /* 0x0000000604047291 */ /* 0x000fe4000f8f38ff */
[----:B------:R-:W-:Y:S02]  /*18e0*/  UIADD3 UR6, UPT, UPT, UR7, -0x1, URZ ;  /* 0xffffffff07067890 */ /* 0x000fe4000fffe0ff */
[----:B------:R-:W-:-:S02]  /*18f0*/  USHF.R.S32.HI UR45, URZ, 0x7, UR4 ;  /* 0x00000007ff2d7899 */ /* 0x000fc40008011404 */
[----:B------:R-:W-:Y:S02]  /*1900*/  UISETP.GE.U32.AND UP2, UPT, UR6, -0xff, UPT ;  /* 0xffffff010600788c */ /* 0x000fe4000bf46070 */
[----:B------:R-:W-:Y:S01]  /*1910*/  UISETP.LT.U32.AND UP0, UPT, UR45, 0x5, UPT ;  /* 0x000000052d00788c */ /* 0x000fe2000bf01070 */
[----:B------:R-:W2:Y:S03]  /*1920*/  LDCU UR41, c[0x0][0x374] ;  /* 0x00006e80ff2977ac */ /* 0x000ea60008000800 */
[----:B------:R-:W-:Y:S02]  /*1930*/  USEL UR44, UR45, 0x5, UP0 ;  /* 0x000000052d2c7887 */ /* 0x000fe40008000000 */
[----:B------:R-:W-:Y:S02]  /*1940*/  ULOP3.LUT UR46, UR5, 0x20, URZ, 0xe2, !UPT ;  /* 0x00000020052e7892 */ /* 0x000fe4000f8ee2ff */
[----:B------:R-:W-:-:S02]  /*1950*/  UIADD3 UR24, UPT, UPT, UR44, -0x1, URZ ;  /* 0xffffffff2c187890 */ /* 0x000fc4000fffe0ff */
[----:B------:R-:W-:Y:S02]  /*1960*/  @UP2 UIADD3 UR24, UPT, UPT, UR44, URZ, URZ ;  /* 0x000000ff2c182290 */ /* 0x000fe4000fffe0ff */
[----:B------:R-:W-:Y:S02]  /*1970*/  USEL UR25, UR48, 0x2, UP1 ;  /* 0x0000000230197887 */ /* 0x000fe40008800000 */
[----:B------:R-:W-:Y:S02]  /*1980*/  UIADD3 UR38, UPT, UPT, UR21, 0x6400, UR31 ;  /* 0x0000640015267890 */ /* 0x000fe4000fffe01f */
[----:B------:R-:W-:Y:S02]  /*1990*/  UIADD3 UR37, UPT, UPT, UR21, 0x10400, UR30 ;  /* 0x0001040015257890 */ /* 0x000fe4000fffe01e */
[----:B------:R-:W-:Y:S02]  /*19a0*/  UIADD3 UR47, UPT, UPT, UR45, -UR44, URZ ;  /* 0x8000002c2d2f7290 */ /* 0x000fe4000fffe0ff */
[----:B------:R-:W-:Y:S01]  /*19b0*/  UIADD3 UR24, UPT, UPT, UR24, 0x1, URZ ;  /* 0x0000000118187890 */ /* 0x000fe2000fffe0ff */
[----:B-12-4-:R-:W-:-:S11]  /*19c0*/  UMOV UR7, URZ ;  /* 0x000000ff00077c82 */ /* 0x016fd60008000000 */
.L_x_42:
[----:B-1----:R-:W1:Y:S02]  /*19d0*/  S2UR UR4, SR_CgaCtaId ;  /* 0x00000000000479c3 */ /* 0x002e640000008800 */
[----:B-1----:R-:W-:-:S09]  /*19e0*/  UISETP.NE.AND UP0, UPT, UR4, URZ, UPT ;  /* 0x000000ff0400728c */ /* 0x002fd2000bf05270 */
[----:B------:R-:W-:Y:S05]  /*19f0*/  BRA.U UP0, `(.L_x_23) ;  /* 0x0000000100287547 */ /* 0x000fea000b800000 */
[----:B------:R-:W-:Y:S02]  /*1a00*/  LEA R0, R9, UR21, 0x3 ;  /* 0x0000001509007c11 */ /* 0x000fe4000f8e18ff */
[----:B------:R-:W-:-:S04]  /*1a10*/  SHF.L.U32 R3, R8, 0x1f, RZ ;  /* 0x0000001f08037819 */ /* 0x000fc800000006ff */
[----:B------:R-:W1:Y:S02]  /*1a20*/  SYNCS.PHASECHK.TRANS64.TRYWAIT P0, [R0+URZ+0x110], R3 ;  /* 0x00011003000075a7 */ /* 0x000e6400080011ff */
[----:B-1----:R-:W-:Y:S05]  /*1a30*/  @!P0 BRA `(.L_x_24) ;  /* 0x0000007c00b88947 */ /* 0x002fea0003800000 */
.L_x_133:
[----:B------:R2:W-:Y:S01]  /*1a40*/  SYNCS.ARRIVE.TRANS64.A1T0 RZ, [R0+URZ+0x100], RZ ;  /* 0x000100ff00ff79a7 */ /* 0x0005e200081000ff */
[----:B------:R-:W-:-:S05]  /*1a50*/  VIADD R9, R9, 0x1 ;  /* 0x0000000109097836 */ /* 0x000fca0000000000 */
[----:B------:R-:W-:-:S04]  /*1a60*/  ISETP.NE.AND P0, PT, R9, 0x2, PT ;  /* 0x000000020900780c */ /* 0x000fc80003f05270 */
[----:B-1----:R-:W-:Y:S02]  /*1a70*/  SEL R3, RZ, 0x1, P0 ;  /* 0x00000001ff037807 */ /* 0x002fe40000000000 */
[----:B------:R-:W-:Y:S02]  /*1a80*/  SEL R9, R9, RZ, P0 ;  /* 0x000000ff09097207 */ /* 0x000fe40000000000 */
[----:B------:R-:W-:-:S07]  /*1a90*/  LOP3.LUT R8, R8, R3, RZ, 0x3c, !PT ;  /* 0x0000000308087212 */ /* 0x000fce00078e3cff */
.L_x_23:
[----:B------:R-:W-:Y:S01]  /*1aa0*/  ULEA UR4, UR7, UR21, 0x3 ;  /* 0x0000001507047291 */ /* 0x000fe2000f8e18ff */
[----:B--2---:R-:W-:Y:S01]  /*1ab0*/  SHF.L.U32 R0, R12, 0x1f, RZ ;  /* 0x0000001f0c007819 */ /* 0x004fe200000006ff */
[----:B------:R-:W-:Y:S02]  /*1ac0*/  UISETP.GE.U32.AND UP0, UPT, UR49, 0xff, UPT ;  /* 0x000000ff3100788c */ /* 0x000fe4000bf06070 */
[----:B------:R-:W-:Y:S02]  /*1ad0*/  ULEA UR11, UR20, UR50, 0x1 ;  /* 0x00000032140b7291 */ /* 0x000fe4000f8e08ff */
[----:B------:R-:W-:Y:S02]  /*1ae0*/  ULEA UR35, UR16, UR46, 0x6 ;  /* 0x0000002e10237291 */ /* 0x000fe4000f8e30ff */
[----:B------:R-:W-:Y:S01]  /*1af0*/  USHF.L.U32 UR11, UR11, 0x7, URZ ;  /* 0x000000070b0b7899 */ /* 0x000fe200080006ff */
[----:B------:R1:W2:Y:S01]  /*1b00*/  SYNCS.PHASECHK.TRANS64.TRYWAIT P0, [UR4+0x28], R0 ;  /* 0x00002800ff0075a7 */ /* 0x0002a20008001104 */
[----:B------:R-:W-:Y:S01]  /*1b10*/  UMOV UR6, URZ ;  /* 0x000000ff00067c82 */ /* 0x000fe20008000000 */
[----:B------:R-:W-:Y:S09]  /*1b20*/  BRA.U !UP0, `(.L_x_25) ;  /* 0x0000000108c07547 */ /* 0x000ff2000b800000 */
[----:B------:R-:W-:Y:S01]  /*1b30*/  UMOV UR13, URZ ;  /* 0x000000ff000d7c82 */ /* 0x000fe20008000000 */
[----:B------:R-:W-:-:S05]  /*1b40*/  UMOV UR4, UR7 ;  /* 0x0000000700047c82 */ /* 0x000fca0008000000 */
.L_x_31:
[----:B------:R-:W-:Y:S01]  /*1b50*/  ULEA UR33, UR4, UR21, 0x3 ;  /* 0x0000001504217291 */ /* 0x000fe2000f8e18ff */
[----:B--2---:R-:W-:Y:S01]  /*1b60*/  @!P3 MOV R2, 0xa000 ;  /* 0x0000a0000002b802 */ /* 0x004fe20000000f00 */
[----:B--2-4-:R-:W-:Y:S10]  /*1b70*/  @P0 BRA `(.L_x_26) ;  /* 0x00000000000c0947 */ /* 0x014ff40003800000 */
[----:B------:R-:W-:-:S04]  /*1b80*/  SHF.L.U32 R3, R12, 0x1f, RZ ;  /* 0x0000001f0c037819 */ /* 0x000fc800000006ff */
[----:B------:R-:W2:Y:S02]  /*1b90*/  SYNCS.PHASECHK.TRANS64.TRYWAIT P0, [UR33+0x28], R3 ;  /* 0x00002803ff0075a7 */ /* 0x000ea40008001121 */
[----:B--2---:R-:W-:Y:S05]  /*1ba0*/  @!P0 BRA `(.L_x_27) ;  /* 0x0000007c00708947 */ /* 0x004fea0003800000 */
.L_x_26:
[----:B------:R2:W-:Y:S01]  /*1bb0*/  @!P3 SYNCS.ARRIVE.TRANS64 RZ, [UR33], R2 ;  /* 0x00000002ffffb9a7 */ /* 0x0005e20008000021 */
[----:B------:R-:W-:-:S04]  /*1bc0*/  ULOP3.LUT UR5, UR25, 0x2, URZ, 0xfc, !UPT ;  /* 0x0000000219057892 */ /* 0x000fc8000f8efcff */
[----:B------:R-:W-:-:S09]  /*1bd0*/  UISETP.NE.AND UP0, UPT, UR5, 0x2, UPT ;  /* 0x000000020500788c */ /* 0x000fd2000bf05270 */
[----:B------:R-:W-:Y:S05]  /*1be0*/  BRA.U UP0, `(.L_x_28) ;  /* 0x0000000100047547 */ /* 0x000fea000b800000 */
[----:B------:R-:W-:Y:S05]  /*1bf0*/  BPT.TRAP 0x1 ;  /* 0x000000040000795c */ /* 0x000fea0000300000 */
.L_x_28:
[----:B------:R-:W-:Y:S04]  /*1c00*/  BSSY.RECONVERGENT B0, `(.L_x_29) ;  /* 0x0000003000007945 */ /* 0x000fe80003800200 */
[----:B------:R-:W-:Y:S05]  /*1c10*/  @P2 BRA `(.L_x_30) ;  /* 0x0000000000042947 */ /* 0x000fea0003800000 */
[----:B------:R-:W-:Y:S05]  /*1c20*/  BPT.TRAP 0x1 ;  /* 0x000000040000795c */ /* 0x000fea0000300000 */
.L_x_30:
[----:B------:R-:W-:Y:S05]  /*1c30*/  BSYNC.RECONVERGENT B0 ;  /* 0x0000000000007941 */ /* 0x000fea0003800200 */
.L_x_29:
[----:B------:R-:W-:Y:S02]  /*1c40*/  UIADD3 UR5, UPT, UPT, UR4, 0x1, URZ ;  /* 0x0000000104057890 */ /* 0x000fe4000fffe0ff */
[----:B------:R-:W-:Y:S02]  /*1c50*/  ULEA UR32, UR4, UR31, 0xd ;  /* 0x0000001f04207291 */ /* 0x000fe4000f8e68ff */
[----:B------:R-:W-:Y:S02]  /*1c60*/  UISETP.NE.AND UP0, UPT, UR5, 0x5, UPT ;  /* 0x000000050500788c */ /* 0x000fe4000bf05270 */
[----:B------:R-:W-:Y:S02]  /*1c70*/  ULEA UR8, UR4, UR30, 0xf ;  /* 0x0000001e04087291 */ /* 0x000fe4000f8e78ff */
[----:B------:R-:W-:Y:S02]  /*1c80*/  USEL UR6, URZ, 0x1, UP0 ;  /* 0x00000001ff067887 */ /* 0x000fe40008000000 */
[----:B------:R-:W-:-:S02]  /*1c90*/  USEL UR7, UR5, URZ, UP0 ;  /* 0x000000ff05077287 */ /* 0x000fc40008000000 */
[----:B------:R-:W-:Y:S02]  /*1ca0*/  UIADD3 UR4, UP0, UPT, UR28, 0x180, URZ ;  /* 0x000001801c047890 */ /* 0x000fe4000ff1e0ff */
[----:B------:R-:W-:Y:S01]  /*1cb0*/  ULEA UR5, UR7, UR21, 0x3 ;  /* 0x0000001507057291 */ /* 0x000fe2000f8e18ff */
[----:B------:R-:W-:Y:S01]  /*1cc0*/  LOP3.LUT R12, R12, UR6, RZ, 0x3c, !PT ;  /* 0x000000060c0c7c12 */ /* 0x000fe2000f8e3cff */
[----:B------:R-:W-:Y:S02]  /*1cd0*/  USHF.L.U32 UR34, UR13, 0x7, URZ ;  /* 0x000000070d227899 */ /* 0x000fe400080006ff */
[----:B------:R-:W-:Y:S01]  /*1ce0*/  UIADD3 UR13, UPT, UPT, UR13, 0x1, URZ ;  /* 0x000000010d0d7890 */ /* 0x000fe2000fffe0ff */
[----:B-1----:R-:W-:Y:S01]  /*1cf0*/  SHF.L.U32 R0, R12, 0x1f, RZ ;  /* 0x0000001f0c007819 */ /* 0x002fe200000006ff */
[----:B------:R-:W-:Y:S02]  /*1d00*/  UIADD3 UR14, UP1, UPT, UR28, 0x80, URZ ;  /* 0x000000801c0e7890 */ /* 0x000fe4000ff3e0ff */
[----:B------:R-:W-:Y:S01]  /*1d10*/  UIADD3 UR32, UPT, UPT, UR21, 0x6400, UR32 ;  /* 0x0000640015207890 */ /* 0x000fe2000fffe020 */
[----:B------:R3:W4:Y:S01]  /*1d20*/  SYNCS.PHASECHK.TRANS64.TRYWAIT P0, [UR5+0x28], R0 ;  /* 0x00002800ff0075a7 */ /* 0x0007220008001105 */
[----:B------:R-:W-:-:S02]  /*1d30*/  UIADD3.X UR5, UPT, UPT, URZ, UR29, URZ, UP0, !UPT ;  /* 0x0000001dff057290 */ /* 0x000fc400087fe4ff */
[----:B------:R-:W-:Y:S02]  /*1d40*/  UISETP.NE.AND UP0, UPT, UR13, UR24, UPT ;  /* 0x000000180d00728c */ /* 0x000fe4000bf05270 */
[----:B------:R-:W-:Y:S02]  /*1d50*/  UIADD3.X UR15, UPT, UPT, URZ, UR29, URZ, UP1, !UPT ;  /* 0x0000001dff0f7290 */ /* 0x000fe40008ffe4ff */
[----:B------:R-:W-:Y:S02]  /*1d60*/  UPRMT UR16, URZ, 0x5410, UR27 ;  /* 0x00005410ff107896 */ /* 0x000fe4000800001b */
[----:B------:R-:W-:Y:S02]  /*1d70*/  UIADD3 UR8, UPT, UPT, UR21, 0x10400, UR8 ;  /* 0x0001040015087890 */ /* 0x000fe4000fffe008 */
[----:B------:R-:W-:Y:S01]  /*1d80*/  UPRMT UR6, URZ, 0x5410, UR26 ;  /* 0x00005410ff067896 */ /* 0x000fe2000800001a */
[----:B------:R-:W-:Y:S01]  /*1d90*/  UMOV UR18, 0x0 ;  /* 0x0000000000127882 */ /* 0x000fe20000000000 */
[----:B------:R-:W-:Y:S01]  /*1da0*/  UMOV UR19, 0x10000000 ;  /* 0x1000000000137882 */ /* 0x000fe20000000000 */
[----:B------:R-:W-:Y:S01]  /*1db0*/  UMOV UR12, UR36 ;  /* 0x00000024000c7c82 */ /* 0x000fe20008000000 */
[----:B------:R-:W-:Y:S01]  /*1dc0*/  UMOV UR9, UR33 ;  /* 0x0000002100097c82 */ /* 0x000fe20008000000 */
[----:B------:R-:W-:Y:S01]  /*1dd0*/  UMOV UR10, UR34 ;  /* 0x00000022000a7c82 */ /* 0x000fe20008000000 */
[----:B------:R-:W-:Y:S03]  /*1de0*/  UTMALDG.3D.MULTICAST [UR32], [UR14], UR16, desc[UR18] ;  /* 0x000012200e0073b4 */ /* 0x000fe60008011810 */
[----:B------:R1:W-:Y:S02]  /*1df0*/  UTMALDG.3D.MULTICAST [UR8], [UR4], UR6, desc[UR18] ;  /* 0x00001208040073b4 */ /* 0x0003e40008011806 */
[----:B-1----:R-:W-:Y:S01]  /*1e00*/  UMOV UR6, UR24 ;  /* 0x0000001800067c82 */ /* 0x002fe20008000000 */
[----:B------:R-:W-:Y:S01]  /*1e10*/  UMOV UR4, UR7 ;  /* 0x0000000700047c82 */ /* 0x000fe20008000000 */
[----:B---3--:R-:W-:Y:S05]  /*1e20*/  BRA.U UP0, `(.L_x_31) ;  /* 0xfffffffd00487547 */ /* 0x008fea000b83ffff */
.L_x_25:
[----:B------:R-:W-:Y:S01]  /*1e30*/  ULEA UR4, UR7, UR21, 0x3 ;  /* 0x0000001507047291 */ /* 0x000fe2000f8e18ff */
[----:B-1----:R-:W-:Y:S01]  /*1e40*/  SHF.L.U32 R0, R12, 0x1f, RZ ;  /* 0x0000001f0c007819 */ /* 0x002fe200000006ff */
[----:B------:R-:W-:Y:S01]  /*1e50*/  @!P1 SYNCS.ARRIVE.TRANS64.A1T0 RZ, [UR21+0x98], RZ ;  /* 0x000098ffffff99a7 */ /* 0x000fe20008100015 */
[----:B------:R-:W-:-:S06]  /*1e60*/  UISETP.GT.AND UP0, UPT, UR45, UR44, UPT ;  /* 0x0000002c2d00728c */ /* 0x000fcc000bf04270 */
[----:B--2-4-:R1:W2:Y:S03]  /*1e70*/  SYNCS.PHASECHK.TRANS64.TRYWAIT P0, [UR4+0x28], R0 ;  /* 0x00002800ff0075a7 */ /* 0x0142a60008001104 */
[----:B------:R-:W-:Y:S05]  /*1e80*/  BRA.U !UP0, `(.L_x_32) ;  /* 0x0000000108bc7547 */ /* 0x000fea000b800000 */
[----:B------:R-:W-:Y:S01]  /*1e90*/  UIADD3 UR13, UPT, UPT, UR47, UR6, URZ ;  /* 0x000000062f0d7290 */ /* 0x000fe2000fffe0ff */
[----:B------:R-:W-:-:S11]  /*1ea0*/  UMOV UR4, UR7 ;  /* 0x0000000700047c82 */ /* 0x000fd60008000000 */
.L_x_38:
[----:B------:R-:W-:Y:S01]  /*1eb0*/  ULEA UR17, UR4, UR21, 0x3 ;  /* 0x0000001504117291 */ /* 0x000fe2000f8e18ff */
[----:B--2---:R-:W-:Y:S01]  /*1ec0*/  @!P3 MOV R2, 0xa000 ;  /* 0x0000a0000002b802 */ /* 0x004fe20000000f00 */
[----:B--2-4-:R-:W-:Y:S10]  /*1ed0*/  @P0 BRA `(.L_x_33) ;  /* 0x00000000000c0947 */ /* 0x014ff40003800000 */
[----:B------:R-:W-:-:S04]  /*1ee0*/  SHF.L.U32 R3, R12, 0x1f, RZ ;  /* 0x0000001f0c037819 */ /* 0x000fc800000006ff */
[----:B------:R-:W2:Y:S02]  /*1ef0*/  SYNCS.PHASECHK.TRANS64.TRYWAIT P0, [UR17+0x28], R3 ;  /* 0x00002803ff0075a7 */ /* 0x000ea40008001111 */
[----:B--2---:R-:W-:Y:S05]  /*1f00*/  @!P0 BRA `(.L_x_34) ;  /* 0x0000007800b08947 */ /* 0x004fea0003800000 */
.L_x_33:
[----:B------:R2:W-:Y:S01]  /*1f10*/  @!P3 SYNCS.ARRIVE.TRANS64 RZ, [UR17], R2 ;  /* 0x00000002ffffb9a7 */ /* 0x0005e20008000011 */
[----:B------:R-:W-:-:S04]  /*1f20*/  ULOP3.LUT UR5, UR25, 0x2, URZ, 0xfc, !UPT ;  /* 0x0000000219057892 */ /* 0x000fc8000f8efcff */
[----:B------:R-:W-:-:S09]  /*1f30*/  UISETP.NE.AND UP0, UPT, UR5, 0x2, UPT ;  /* 0x000000020500788c */ /* 0x000fd2000bf05270 */
[----:B------:R-:W-:Y:S05]  /*1f40*/  BRA.U UP0, `(.L_x_35) ;  /* 0x0000000100047547 */ /* 0x000fea000b800000 */
[----:B------:R-:W-:Y:S05]  /*1f50*/  BPT.TRAP 0x1 ;  /* 0x000000040000795c */ /* 0x000fea0000300000 */
.L_x_35:
[----:B------:R-:W-:Y:S04]  /*1f60*/  BSSY.RECONVERGENT B0, `(.L_x_36) ;  /* 0x0000003000007945 */ /* 0x000fe80003800200 */
[----:B------:R-:W-:Y:S05]  /*1f70*/  @P2 BRA `(.L_x_37) ;  /* 0x0000000000042947 */ /* 0x000fea0003800000 */
[----:B------:R-:W-:Y:S05]  /*1f80*/  BPT.TRAP 0x1 ;  /* 0x000000040000795c */ /* 0x000fea0000300000 */
.L_x_37:
[----:B------:R-:W-:Y:S05]  /*1f90*/  BSYNC.RECONVERGENT B0 ;  /* 0x0000000000007941 */ /* 0x000fea0003800200 */
.L_x_36:
[----:B------:R-:W-:Y:S02]  /*1fa0*/  UIADD3 UR5, UPT, UPT, UR4, 0x1, URZ ;  /* 0x0000000104057890 */ /* 0x000fe4000fffe0ff */
[----:B------:R-:W-:Y:S02]  /*1fb0*/  UIADD3 UR14, UP1, UPT, UR28, 0x80, URZ ;  /* 0x000000801c0e7890 */ /* 0x000fe4000ff3e0ff */
[----:B------:R-:W-:Y:S02]  /*1fc0*/  UISETP.NE.AND UP0, UPT, UR5, 0x5, UPT ;  /* 0x000000050500788c */ /* 0x000fe4000bf05270 */
[----:B------:R-:W-:Y:S02]  /*1fd0*/  ULEA UR16, UR4, UR38, 0xd ;  /* 0x0000002604107291 */ /* 0x000fe4000f8e68ff */
[----:B------:R-:W-:Y:S02]  /*1fe0*/  USEL UR8, URZ, 0x1, UP0 ;  /* 0x00000001ff087887 */ /* 0x000fe40008000000 */
[----:B------:R-:W-:-:S02]  /*1ff0*/  USEL UR7, UR5, URZ, UP0 ;  /* 0x000000ff05077287 */ /* 0x000fc40008000000 */
[----:B------:R-:W-:Y:S02]  /*2000*/  UIADD3 UR22, UP0, UPT, UR28, 0x180, URZ ;  /* 0x000001801c167890 */ /* 0x000fe4000ff1e0ff */
[----:B------:R-:W-:Y:S01]  /*2010*/  ULEA UR5, UR7, UR21, 0x3 ;  /* 0x0000001507057291 */ /* 0x000fe2000f8e18ff */
[----:B------:R-:W-:Y:S01]  /*2020*/  LOP3.LUT R12, R12, UR8, RZ, 0x3c, !PT ;  /* 0x000000080c0c7c12 */ /* 0x000fe2000f8e3cff */
[----:B------:R-:W-:Y:S02]  /*2030*/  ULEA UR8, UR4, UR37, 0xf ;  /* 0x0000002504087291 */ /* 0x000fe4000f8e78ff */
[----:B------:R-:W-:Y:S01]  /*2040*/  USHF.L.U32 UR18, UR6, 0x7, URZ ;  /* 0x0000000706127899 */ /* 0x000fe200080006ff */
[----:B-1----:R-:W-:Y:S01]  /*2050*/  SHF.L.U32 R0, R12, 0x1f, RZ ;  /* 0x0000001f0c007819 */ /* 0x002fe200000006ff */
[----:B------:R-:W-:Y:S02]  /*2060*/  UPRMT UR4, URZ, 0x5410, UR27 ;  /* 0x00005410ff047896 */ /* 0x000fe4000800001b */
[----:B------:R-:W-:Y:S01]  /*2070*/  UIADD3.X UR15, UPT, UPT, URZ, UR29, URZ, UP1, !UPT ;  /* 0x0000001dff0f7290 */ /* 0x000fe20008ffe4ff */
[----:B------:R3:W4:Y:S01]  /*2080*/  SYNCS.PHASECHK.TRANS64.TRYWAIT P0, [UR5+0x28], R0 ;  /* 0x00002800ff0075a7 */ /* 0x0007220008001105 */
[----:B------:R-:W-:-:S02]  /*2090*/  UPRMT UR5, URZ, 0x5410, UR26 ;  /* 0x00005410ff057896 */ /* 0x000fc4000800001a */
[----:B------:R-:W-:Y:S01]  /*20a0*/  UIADD3.X UR23, UPT, UPT, URZ, UR29, URZ, UP0, !UPT ;  /* 0x0000001dff177290 */ /* 0x000fe200087fe4ff */
[----:B------:R-:W-:Y:S01]  /*20b0*/  UMOV UR32, 0x0 ;  /* 0x0000000000207882 */ /* 0x000fe20000000000 */
[----:B------:R-:W-:Y:S01]  /*20c0*/  UMOV UR33, 0x10000000 ;  /* 0x1000000000217882 */ /* 0x000fe20000000000 */
[----:B------:R-:W-:Y:S01]  /*20d0*/  UMOV UR19, UR35 ;  /* 0x0000002300137c82 */ /* 0x000fe20008000000 */
[----:B------:R-:W-:Y:S01]  /*20e0*/  UMOV UR20, UR36 ;  /* 0x0000002400147c82 */ /* 0x000fe20008000000 */
[----:B------:R-:W-:Y:S01]  /*20f0*/  UMOV UR12, UR36 ;  /* 0x00000024000c7c82 */ /* 0x000fe20008000000 */
[----:B------:R-:W-:Y:S01]  /*2100*/  UMOV UR9, UR17 ;  /* 0x0000001100097c82 */ /* 0x000fe20008000000 */
[----:B------:R-:W-:Y:S01]  /*2110*/  UMOV UR10, UR18 ;  /* 0x00000012000a7c82 */ /* 0x000fe20008000000 */
[----:B------:R1:W-:Y:S01]  /*2120*/  UTMALDG.3D.MULTICAST [UR16], [UR14], UR4, desc[UR32] ;  /* 0x000020100e0073b4 */ /* 0x0003e20008011804 */
[----:B------:R-:W-:-:S04]  /*2130*/  UIADD3 UR6, UPT, UPT, UR6, 0x1, URZ ;  /* 0x0000000106067890 */ /* 0x000fc8000fffe0ff */
[----:B------:R-:W-:Y:S01]  /*2140*/  UISETP.NE.AND UP0, UPT, UR6, UR13, UPT ;  /* 0x0000000d0600728c */ /* 0x000fe2000bf05270 */
[----:B------:R3:W-:Y:S01]  /*2150*/  UTMALDG.3D.MULTICAST [UR8], [UR22], UR5, desc[UR32] ;  /* 0x00002008160073b4 */ /* 0x0007e20008011805 */
[----:B-1----:R-:W-:-:S07]  /*2160*/  UMOV UR4, UR7 ;  /* 0x0000000700047c82 */ /* 0x002fce0008000000 */
[----:B---3--:R-:W-:Y:S05]  /*2170*/  BRA.U UP0, `(.L_x_38) ;  /* 0xfffffffd004c7547 */ /* 0x008fea000b83ffff */
.L_x_32:
[C---:B------:R-:W-:Y:S01]  /*2180*/  LEA R3, R11.reuse, UR21, 0x3 ;  /* 0x000000150b037c11 */ /* 0x040fe2000f8e18ff */
[----:B------:R-:W-:Y:S01]  /*2190*/  NOP ;  /* 0x0000000000007918 */ /* 0x000fe20000000000 */
[----:B-1----:R-:W-:Y:S02]  /*21a0*/  SHF.L.U32 R0, R10, 0x1f, RZ ;  /* 0x0000001f0a007819 */ /* 0x002fe400000006ff */
[----:B------:R-:W-:Y:S02]  /*21b0*/  LEA R5, R11, UR21, 0x4 ;  /* 0x000000150b057c11 */ /* 0x000fe4000f8e20ff */
[----:B--2-4-:R-:W1:Y:S02]  /*21c0*/  SYNCS.PHASECHK.TRANS64.TRYWAIT P0, [R3+URZ+0xa0], R0 ;  /* 0x0000a000030075a7 */ /* 0x014e6400080011ff */
[----:B-1----:R-:W-:Y:S05]  /*21d0*/  @!P0 BRA `(.L_x_39) ;  /* 0x0000007800148947 */ /* 0x002fea0003800000 */
.L_x_136:
[----:B------:R-:W2:Y:S01]  /*21e0*/  LDS.128 R4, [R5+0x130] ;  /* 0x0001300005047984 */ /* 0x000ea20000000c00 */
[----:B------:R-:W-:Y:S01]  /*21f0*/  UISETP.GE.AND UP0, UPT, UR42, 0x1, UPT ;  /* 0x000000012a00788c */ /* 0x000fe2000bf06270 */
[----:B------:R-:W-:Y:S01]  /*2200*/  @!PT LDS RZ, [RZ] ;  /* 0x00000000fffff984 */ /* 0x000fe20000000800 */
[----:B------:R-:W-:Y:S01]  /*2210*/  @!PT LDS RZ, [RZ] ;  /* 0x00000000fffff984 */ /* 0x000fe20000000800 */
[----:B------:R-:W-:Y:S01]  /*2220*/  @!PT LDS RZ, [RZ] ;  /* 0x00000000fffff984 */ /* 0x000fe20000000800 */
[----:B------:R-:W-:Y:S01]  /*2230*/  @!PT LDS RZ, [RZ] ;  /* 0x00000000fffff984 */ /* 0x000fe20000000800 */
[----:B------:R3:W-:Y:S06]  /*2240*/  MEMBAR.ALL.CTA ;  /* 0x0000000000007992 */ /* 0x0007ec0000008000 */
[----:B---3--:R-:W3:Y:S01]  /*2250*/  FENCE.VIEW.ASYNC.S ;  /* 0x00000000000073c6 */ /* 0x008ee20000000000 */
[----:B--2---:R-:W-:-:S13]  /*2260*/  LOP3.LUT P0, RZ, R6, 0x1, RZ, 0xc0, !PT ;  /* 0x0000000106ff7812 */ /* 0x004fda000780c0ff */
[----:B---3--:R-:W-:Y:S01]  /*2270*/  VOTEU.ANY UP1, P0 ;  /* 0x0000000000ff7886 */ /* 0x008fe20000020100 */
[----:B------:R-:W-:-:S13]  /*2280*/  PLOP3.LUT P0, PT, PT, PT, UP1, 0x80, 0x8 ;  /* 0x000000000008781c */ /* 0x000fda0003f0f018 */
[----:B-1----:R-:W-:Y:S02]  /*2290*/  @P0 LOP3.LUT R0, R5, 0xffff, RZ, 0xc0, !PT ;  /* 0x0000ffff05000812 */ /* 0x002fe400078ec0ff */
[----:B------:R-:W-:Y:S02]  /*22a0*/  @P0 MOV R2, R4 ;  /* 0x0000000400020202 */ /* 0x000fe40000000f00 */
[----:B------:R-:W-:Y:S01]  /*22b0*/  @P0 R2UR UR5, R0 ;  /* 0x00000000000502ca */ /* 0x000fe200000e0000 */
[----:B------:R-:W-:Y:S01]  /*22c0*/  VIADD R0, R3, 0xb0 ;  /* 0x000000b003007836 */ /* 0x000fe20000000000 */
[----:B------:R-:W-:Y:S02]  /*22d0*/  @P0 SHF.R.U32.HI R4, RZ, 0x10, R5 ;  /* 0x00000010ff040819 */ /* 0x000fe40000011605 */
[----:B------:R-:W-:Y:S02]  /*22e0*/  @P0 R2UR UR6, R2 ;  /* 0x00000000020602ca */ /* 0x000fe400000e0000 */
[----:B------:R-:W-:-:S02]  /*22f0*/  PRMT R0, RZ, 0x654, R0 ;  /* 0x00000654ff007816 */ /* 0x000fc40000000000 */
[----:B------:R-:W-:Y:S02]  /*2300*/  @P0 R2UR UR4, R4 ;  /* 0x00000000040402ca */ /* 0x000fe400000e0000 */
[----:B------:R1:W-:Y:S03]  /*2310*/  SYNCS.ARRIVE.TRANS64.RED.A1T0 RZ, [R0+URZ], RZ ;  /* 0x000000ff00ff79a7 */ /* 0x0003e600081004ff */
[----:B------:R-:W-:-:S04]  /*2320*/  @UP1 UMOV UR39, UR5 ;  /* 0x0000000500271c82 */ /* 0x000fc80008000000 */
[----:B------:R-:W-:-:S04]  /*2330*/  @UP1 UMOV UR40, UR6 ;  /* 0x0000000600281c82 */ /* 0x000fc80008000000 */
[----:B------:R-:W-:Y:S01]  /*2340*/  @UP1 UMOV UR36, UR4 ;  /* 0x0000000400241c82 */ /* 0x000fe20008000000 */
[----:B------:R-:W-:Y:S05]  /*2350*/  BRA.U !UP0, `(.L_x_40) ;  /* 0x0000000108d47547 */ /* 0x000fea000b800000 */
[----:B------:R-:W2:Y:S01]  /*2360*/  LDCU.128 UR12, c[0x0][0xb10] ;  /* 0x00016200ff0c77ac */ /* 0x000ea20008000c00 */
[----:B------:R-:W3:Y:S01]  /*2370*/  LDCU UR22, c[0x0][0xb20] ;  /* 0x00016400ff1677ac */ /* 0x000ee20008000800 */
[----:B------:R-:W4:Y:S01]  /*2380*/  LDCU UR20, c[0x0][0xb0c] ;  /* 0x00016180ff1477ac */ /* 0x000f220008000800 */
[----:B------:R-:W1:Y:S01]  /*2390*/  LDCU.64 UR8, c[0x0][0xb28] ;  /* 0x00016500ff0877ac */ /* 0x000e620008000a00 */
[----:B------:R-:W-:Y:S02]  /*23a0*/  UISETP.NE.AND UP3, UPT, UR42, 0x1, UPT ;  /* 0x000000012a00788c */ /* 0x000fe4000bf65270 */
[----:B--2---:R-:W-:Y:S02]  /*23b0*/  UIMAD.WIDE.U32 UR10, UR41, UR15, URZ ;  /* 0x0000000f290a72a5 */ /* 0x004fe4000f8e00ff */
[----:B------:R-:W-:Y:S02]  /*23c0*/  UIMAD.WIDE.U32 UR4, UR43, UR12, URZ ;  /* 0x0000000c2b0472a5 */ /* 0x000fe4000f8e00ff */
[----:B------:R-:W-:-:S02]  /*23d0*/  UISETP.NE.AND UP0, UPT, UR14, 0x1, UPT ;  /* 0x000000010e00788c */ /* 0x000fc4000bf05270 */
[----:B------:R-:W-:Y:S01]  /*23e0*/  UIMAD.WIDE.U32 UR18, UR39, UR15, URZ ;  /* 0x0000000f271272a5 */ /* 0x000fe2000f8e00ff */
[----:B------:R-:W-:Y:S02]  /*23f0*/  UMOV UR10, UR11 ;  /* 0x0000000b000a7c82 */ /* 0x000fe40008000000 */
[----:B------:R-:W-:Y:S01]  /*2400*/  UMOV UR4, UR5 ;  /* 0x0000000500047c82 */ /* 0x000fe20008000000 */
[----:B---3--:R-:W-:Y:S02]  /*2410*/  USHF.R.U32.HI UR10, URZ, UR22, UR10 ;  /* 0x00000016ff0a7299 */ /* 0x008fe4000801160a */
[----:B----4-:R-:W-:Y:S02]  /*2420*/  UISETP.NE.AND UP2, UPT, UR20, 0x1, UPT ;  /* 0x000000011400788c */ /* 0x010fe4000bf45270 */
[----:B------:R-:W-:Y:S02]  /*2430*/  USHF.R.U32.HI UR4, URZ, UR13, UR4 ;  /* 0x0000000dff047299 */ /* 0x000fe40008011604 */
[----:B------:R-:W-:-:S02]  /*2440*/  USEL UR5, UR41, UR10, !UP0 ;  /* 0x0000000a29057287 */ /* 0x000fc4000c000000 */
[----:B------:R-:W-:Y:S02]  /*2450*/  USEL UR6, UR43, UR4, !UP2 ;  /* 0x000000042b067287 */ /* 0x000fe4000d000000 */
[----:B-1----:R-:W-:Y:S01]  /*2460*/  UIMAD.WIDE.U32 UR10, UR5, UR8, URZ ;  /* 0x00000008050a72a5 */ /* 0x002fe2000f8e00ff */
[----:B------:R-:W-:Y:S01]  /*2470*/  UMOV UR4, UR19 ;  /* 0x0000001300047c82 */ /* 0x000fe20008000000 */
[----:B------:R-:W-:Y:S02]  /*2480*/  UIMAD.WIDE.U32 UR16, UR40, UR12, URZ ;  /* 0x0000000c281072a5 */ /* 0x000fe4000f8e00ff */
[----:B------:R-:W-:-:S03]  /*2490*/  UIMAD.WIDE.U32 UR18, UR6, UR8, URZ ;  /* 0x00000008061272a5 */ /* 0x000fc6000f8e00ff */
[----:B------:R-:W-:Y:S01]  /*24a0*/  UMOV UR10, UR11 ;  /* 0x0000000b000a7c82 */ /* 0x000fe20008000000 */
[----:B------:R-:W-:Y:S02]  /*24b0*/  USHF.R.U32.HI UR4, URZ, UR22, UR4 ;  /* 0x00000016ff047299 */ /* 0x000fe40008011604 */
[----:B------:R-:W-:Y:S01]  /*24c0*/  @UP3 USHF.R.U32.HI UR5, URZ, UR9, UR10 ;  /* 0x00000009ff053299 */ /* 0x000fe2000801160a */
[----:B------:R-:W-:Y:S01]  /*24d0*/  UMOV UR16, UR17 ;  /* 0x0000001100107c82 */ /* 0x000fe20008000000 */
[----:B------:R-:W-:Y:S01]  /*24e0*/  UMOV UR18, UR19 ;  /* 0x0000001300127c82 */ /* 0x000fe20008000000 */
[----:B------:R-:W-:Y:S02]  /*24f0*/  USHF.R.U32.HI UR13, URZ, UR13, UR16 ;  /* 0x0000000dff0d7299 */ /* 0x000fe40008011610 */
[----:B------:R-:W-:Y:S02]  /*2500*/  USEL UR4, UR39, UR4, !UP0 ;  /* 0x0000000427047287 */ /* 0x000fe4000c000000 */
[----:B------:R-:W-:-:S02]  /*2510*/  @UP3 USHF.R.U32.HI UR6, URZ, UR9, UR18 ;  /* 0x00000009ff063299 */ /* 0x000fc40008011612 */
[----:B------:R-:W-:Y:S02]  /*2520*/  UIMAD UR10, UR42, UR5, URZ ;  /* 0x000000052a0a72a4 */ /* 0x000fe4000f8e02ff */
[----:B------:R-:W-:Y:S02]  /*2530*/  USEL UR5, UR40, UR13, !UP2 ;  /* 0x0000000d28057287 */ /* 0x000fe4000d000000 */
[----:B------:R-:W-:Y:S02]  /*2540*/  UIMAD UR12, UR42, UR6, URZ ;  /* 0x000000062a0c72a4 */ /* 0x000fe4000f8e02ff */
[----:B------:R-:W-:Y:S02]  /*2550*/  UISETP.GE.AND UP0, UPT, UR4, UR10, UPT ;  /* 0x0000000a0400728c */ /* 0x000fe4000bf06270 */
[----:B------:R-:W-:Y:S02]  /*2560*/  UIMAD.WIDE.U32 UR10, UR4, UR8, URZ ;  /* 0x00000008040a72a5 */ /* 0x000fe4000f8e00ff */
[----:B------:R-:W-:-:S02]  /*2570*/  UISETP.GE.OR UP0, UPT, UR5, UR12, UP0 ;  /* 0x0000000c0500728c */ /* 0x000fc40008706670 */
        /* <DEDUP_REMOVED lines=19> */
.L_x_40:
[----:B------:R-:W2:Y:S02]  /*26b0*/  LDCU UR4, c[0x0][0xb30] ;  /* 0x00016600ff0477ac */ /* 0x000ea40008000800 */
[----:B--2---:R-:W-:-:S09]  /*26c0*/  UISETP.NE.AND UP0, UPT, UR4, 0x1, UPT ;  /* 0x000000010400788c */ /* 0x004fd2000bf05270 */
[----:B------:R-:W-:Y:S05]  /*26d0*/  BRA.U UP0, `(.L_x_41) ;  /* 0x0000000100447547 */ /* 0x000fea000b800000 */
        /* <DEDUP_REMOVED lines=17> */
.L_x_41:
[----:B------:R-:W-:Y:S01]  /*27f0*/  VIADD R11, R11, 0x1 ;  /* 0x000000010b0b7836 */ /* 0x000fe20000000000 */
[----:B------:R-:W-:Y:S01]  /*2800*/  R2UR UR4, R87 ;  /* 0x00000000570472ca */ /* 0x000fe200000e0000 */
[----:B------:R-:W-:Y:S01]  /*2810*/  UIADD3 UR16, UPT, UPT, UR40, UR59, URZ ;  /* 0x0000003b28107290 */ /* 0x000fe2000fffe0ff */
[----:B------:R-:W-:Y:S02]  /*2820*/  PLOP3.LUT P1, PT, PT, PT, PT, 0x80, 0x8 ;  /* 0x000000000008781c */ /* 0x000fe40003f2f070 */
[----:B------:R-:W-:-:S04]  /*2830*/  ISETP.NE.AND P0, PT, R11, 0x2, PT ;  /* 0x000000020b00780c */ /* 0x000fc80003f05270 */
[----:B------:R-:W-:Y:S02]  /*2840*/  SEL R3, RZ, 0x1, P0 ;  /* 0x00000001ff037807 */ /* 0x000fe40000000000 */
[----:B------:R-:W-:Y:S02]  /*2850*/  SEL R11, R11, RZ, P0 ;  /* 0x000000ff0b0b7207 */ /* 0x000fe40000000000 */
[----:B------:R-:W-:Y:S01]  /*2860*/  LOP3.LUT R10, R10, R3, RZ, 0x3c, !PT ;  /* 0x000000030a0a7212 */ /* 0x000fe200078e3cff */
[----:B------:R-:W-:Y:S01]  /*2870*/  UIADD3 UR20, UPT, UPT, UR39, UR4, URZ ;  /* 0x0000000427147290 */ /* 0x000fe2000fffe0ff */
[----:B------:R-:W-:Y:S11]  /*2880*/  BRA.U UP1, `(.L_x_42) ;  /* 0xfffffff101507547 */ /* 0x000ff6000b83ffff */
[----:B------:R-:W-:Y:S01]  /*2890*/  UIADD3 UR21, UPT, UPT, UR21, 0x28, URZ ;  /* 0x0000002815157890 */ /* 0x000fe2000fffe0ff */
[----:B------:R-:W-:-:S03]  /*28a0*/  SHF.L.U32 R3, R12, 0x1f, RZ ;  /* 0x0000001f0c037819 */ /* 0x000fc600000006ff */
[----:B------:R-:W-:-:S09]  /*28b0*/  ULEA UR4, UR7, UR21, 0x3 ;  /* 0x0000001507047291 */ /* 0x000fd2000f8e18ff */
[----:B------:R-:W2:Y:S02]  /*28c0*/  SYNCS.PHASECHK.TRANS64.TRYWAIT P0, [UR4], R3 ;  /* 0x00000003ff0075a7 */ /* 0x000ea40008001104 */
[----:B--2---:R-:W-:Y:S05]  /*28d0*/  @!P0 BRA `(.L_x_43) ;  /* 0x0000007000688947 */ /* 0x004fea0003800000 */
.L_x_138:
[----:B------:R-:W-:-:S04]  /*28e0*/  UIADD3 UR4, UPT, UPT, UR7, 0x1, URZ ;  /* 0x0000000107047890 */ /* 0x000fc8000fffe0ff */
[----:B------:R-:W-:-:S04]  /*28f0*/  UISETP.NE.AND UP0, UPT, UR4, 0x5, UPT ;  /* 0x000000050400788c */ /* 0x000fc8000bf05270 */
[----:B------:R-:W-:Y:S02]  /*2900*/  USEL UR6, URZ, 0x1, UP0 ;  /* 0x00000001ff067887 */ /* 0x000fe40008000000 */
[----:B------:R-:W-:-:S04]  /*2910*/  USEL UR4, UR4, URZ, UP0 ;  /* 0x000000ff04047287 */ /* 0x000fc80008000000 */
[----:B------:R-:W-:Y:S01]  /*2920*/  ULEA UR5, UR4, UR21, 0x3 ;  /* 0x0000001504057291 */ /* 0x000fe2000f8e18ff */
[----:B------:R-:W-:-:S04]  /*2930*/  LOP3.LUT R2, R12, UR6, RZ, 0x3c, !PT ;  /* 0x000000060c027c12 */ /* 0x000fc8000f8e3cff */
[----:B-1----:R-:W-:-:S04]  /*2940*/  SHF.L.U32 R3, R2, 0x1f, RZ ;  /* 0x0000001f02037819 */ /* 0x002fc800000006ff */
[----:B------:R-:W1:Y:S02]  /*2950*/  SYNCS.PHASECHK.TRANS64.TRYWAIT P0, [UR5], R3 ;  /* 0x00000003ff0075a7 */ /* 0x000e640008001105 */
[----:B-1----:R-:W-:Y:S05]  /*2960*/  @!P0 BRA `(.L_x_44) ;  /* 0x00000070005c8947 */ /* 0x002fea0003800000 */
.L_x_140:
        /* <DEDUP_REMOVED lines=9> */
.L_x_142:
        /* <DEDUP_REMOVED lines=9> */
.L_x_144:
[----:B------:R-:W-:-:S04]  /*2a90*/  UIADD3 UR4, UPT, UPT, UR4, 0x1, URZ ;  /* 0x0000000104047890 */ /* 0x000fc8000fffe0ff */
[----:B------:R-:W-:-:S04]  /*2aa0*/  UISETP.NE.AND UP0, UPT, UR4, 0x5, UPT ;  /* 0x000000050400788c */ /* 0x000fc8000bf05270 */
[----:B------:R-:W-:Y:S02]  /*2ab0*/  USEL UR5, URZ, 0x1, UP0 ;  /* 0x00000001ff057887 */ /* 0x000fe40008000000 */
[----:B------:R-:W-:-:S04]  /*2ac0*/  USEL UR4, UR4, URZ, UP0 ;  /* 0x000000ff04047287 */ /* 0x000fc80008000000 */
[----:B------:R-:W-:Y:S01]  /*2ad0*/  ULEA UR4, UR4, UR21, 0x3 ;  /* 0x0000001504047291 */ /* 0x000fe2000f8e18ff */
[----:B-1----:R-:W-:-:S04]  /*2ae0*/  LOP3.LUT R3, R2, UR5, RZ, 0x3c, !PT ;  /* 0x0000000502037c12 */ /* 0x002fc8000f8e3cff */
[----:B------:R-:W-:Y:S01]  /*2af0*/  SHF.L.U32 R3, R3, 0x1f, RZ ;  /* 0x0000001f03037819 */ /* 0x000fe200000006ff */
[----:B------:R-:W-:-:S07]  /*2b00*/  IMAD.U32 R0, RZ, RZ, UR4 ;  /* 0x00000004ff007e24 */ /* 0x000fce000f8e00ff */
.L_x_47:
[----:B-1----:R1:W2:Y:S02]  /*2b10*/  SYNCS.PHASECHK.TRANS64.TRYWAIT P0, [R0+URZ], R3 ;  /* 0x00000003000075a7 */ /* 0x0022a400080011ff */
[----:B--2---:R-:W-:Y:S05]  /*2b20*/  @!P0 NANOSLEEP.SYNCS 0x989680 ;  /* 0x009896800000895d */ /* 0x004fea0003900000 */
[----:B------:R-:W2:Y:S02]  /*2b30*/  @!P0 SYNCS.PHASECHK.TRANS64 P0, [R0+URZ], R3 ;  /* 0x00000003000085a7 */ /* 0x000ea400080010ff */
[----:B--2---:R-:W-:Y:S05]  /*2b40*/  @P0 EXIT ;  /* 0x000000000000094d */ /* 0x004fea0003800000 */
[----:B------:R-:W-:Y:S05]  /*2b50*/  BRA `(.L_x_47) ;  /* 0xfffffffc00ec7947 */ /* 0x000fea000383ffff */
.L_x_22:
[----:B------:R-:W2:Y:S02]  /*2b60*/  S2UR UR4, SR_CgaCtaId ;  /* 0x00000000000479c3 */ /* 0x000ea40000008800 */
[----:B--2---:R-:W-:-:S04]  /*2b70*/  UISETP.NE.AND UP0, UPT, UR4, URZ, UPT ;  /* 0x000000ff0400728c */ /* 0x004fc8000bf05270 */
[----:B------:R-:W-:-:S09]  /*2b80*/  UISETP.NE.OR UP0, UPT, UR17, 0x1, UP0 ;  /* 0x000000011100788c */ /* 0x000fd20008705670 */
[----:B------:R-:W-:Y:S05]  /*2b90*/  BRA.U UP0, `(.L_x_48) ;  /* 0x00000005004c7547 */ /* 0x000fea000b800000 */
[----:B------:R-:W2:Y:S01]  /*2ba0*/  S2UR UR5, SR_CgaCtaId ;  /* 0x00000000000579c3 */ /* 0x000ea20000008800 */
[----:B------:R-:W-:Y:S01]  /*2bb0*/  UMOV UR4, 0x400 ;  /* 0x0000040000047882 */ /* 0x000fe20000000000 */
[----:B------:R-:W-:Y:S01]  /*2bc0*/  ISETP.GE.U32.AND P2, PT, R0, 0x4, PT ;  /* 0x000000040000780c */ /* 0x000fe20003f46070 */
[----:B------:R-:W-:Y:S01]  /*2bd0*/  IMAD.MOV.U32 R12, RZ, RZ, 0x1 ;  /* 0x00000001ff0c7424 */ /* 0x000fe200078e00ff */
[----:B------:R-:W-:Y:S02]  /*2be0*/  CS2R R10, SRZ ;  /* 0x00000000000a7805 */ /* 0x000fe4000001ff00 */
[----:B------:R-:W-:Y:S01]  /*2bf0*/  CS2R R8, SRZ ;  /* 0x0000000000087805 */ /* 0x000fe2000001ff00 */
[----:B--2---:R-:W-:-:S03]  /*2c00*/  ULEA UR6, UR5, UR4, 0x18 ;  /* 0x0000000405067291 */ /* 0x004fc6000f8ec0ff */
[----:B------:R-:W-:-:S09]  /*2c10*/  UMOV UR5, URZ ;  /* 0x000000ff00057c82 */ /* 0x000fd20008000000 */
.L_x_52:
[----:B------:R-:W-:Y:S02]  /*2c20*/  LEA R2, R8, UR6, 0x3 ;  /* 0x0000000608027c11 */ /* 0x000fe4000f8e18ff */
[----:B------:R-:W-:-:S03]  /*2c30*/  SHF.L.U32 R5, R9, 0x1f, RZ ;  /* 0x0000001f09057819 */ /* 0x000fc600000006ff */
[----:B------:R-:W-:Y:S01]  /*2c40*/  VIADD R4, R2, 0x110 ;  /* 0x0000011002047836 */ /* 0x000fe20000000000 */
[----:B------:R-:W2:Y:S02]  /*2c50*/  SYNCS.PHASECHK.TRANS64.TRYWAIT P0, [R2+URZ+0x100], R5 ;  /* 0x00010005020075a7 */ /* 0x000ea400080011ff */
[----:B--2---:R-:W-:Y:S05]  /*2c60*/  @!P0 BRA `(.L_x_49) ;  /* 0x0000006c00e48947 */ /* 0x004fea0003800000 */
.L_x_145:
[----:B------:R-:W-:Y:S01]  /*2c70*/  ULEA UR4, UR5, UR6, 0x3 ;  /* 0x0000000605047291 */ /* 0x000fe2000f8e18ff */
[----:B------:R-:W-:Y:S02]  /*2c80*/  PRMT R4, RZ, 0x654, R4 ;  /* 0x00000654ff047816 */ /* 0x000fe40000000004 */
[----:B--2---:R-:W-:Y:S01]  /*2c90*/  SHF.L.U32 R5, R12, 0x1f, RZ ;  /* 0x0000001f0c057819 */ /* 0x004fe200000006ff */
[----:B------:R-:W-:Y:S01]  /*2ca0*/  UIADD3 UR7, UPT, UPT, UR4, 0xa0, URZ ;  /* 0x000000a004077890 */ /* 0x000fe2000fffe0ff */
[----:B------:R2:W-:Y:S05]  /*2cb0*/  SYNCS.ARRIVE.TRANS64.RED.A1T0 RZ, [R4+URZ], RZ ;  /* 0x000000ff04ff79a7 */ /* 0x0005ea00081004ff */
[----:B------:R-:W-:Y:S01]  /*2cc0*/  IMAD.U32 R7, RZ, RZ, UR7 ;  /* 0x00000007ff077e24 */ /* 0x000fe2000f8e00ff */
[----:B------:R-:W3:Y:S04]  /*2cd0*/  SYNCS.PHASECHK.TRANS64.TRYWAIT P0, [UR4+0xb0], R5 ;  /* 0x0000b005ff0075a7 */ /* 0x000ee80008001104 */
[----:B------:R-:W-:Y:S01]  /*2ce0*/  PRMT R6, R0, 0x654, R7 ;  /* 0x0000065400067816 */ /* 0x000fe20000000007 */
[----:B--2---:R-:W-:Y:S01]  /*2cf0*/  @!P2 IMAD.MOV.U32 R4, RZ, RZ, 0x10 ;  /* 0x00000010ff04a424 */ /* 0x004fe200078e00ff */
[----:B---3--:R-:W-:Y:S06]  /*2d00*/  @!P0 BRA `(.L_x_50) ;  /* 0x0000006c00d08947 */ /* 0x008fec0003800000 */
.L_x_147:
[----:B------:R-:W-:Y:S01]  /*2d10*/  ULEA UR8, UR5, UR6, 0x4 ;  /* 0x0000000605087291 */ /* 0x000fe2000f8e20ff */
[----:B------:R-:W-:Y:S01]  /*2d20*/  SEL R3, R6, R3, !P2 ;  /* 0x0000000306037207 */ /* 0x000fe20005000000 */
[----:B------:R-:W-:Y:S01]  /*2d30*/  UIADD3 UR9, UPT, UPT, UR4, 0xa0, URZ ;  /* 0x000000a004097890 */ /* 0x000fe2000fffe0ff */
[----:B--2---:R-:W-:Y:S01]  /*2d40*/  LEA R2, R11, UR6, 0x3 ;  /* 0x000000060b027c11 */ /* 0x004fe2000f8e18ff */
[----:B------:R-:W-:Y:S01]  /*2d50*/  UIADD3 UR8, UPT, UPT, UR8, 0x130, URZ ;  /* 0x0000013008087890 */ /* 0x000fe2000fffe0ff */
[----:B------:R-:W-:Y:S01]  /*2d60*/  SHF.L.U32 R5, R10, 0x1f, RZ ;  /* 0x0000001f0a057819 */ /* 0x000fe200000006ff */
[----:B------:R2:W-:Y:S01]  /*2d70*/  @!P2 SYNCS.ARRIVE.TRANS64.RED RZ, [R3+URZ], R4 ;  /* 0x0000000403ffa9a7 */ /* 0x0005e200080004ff */
[----:B------:R-:W-:Y:S01]  /*2d80*/  UIADD3 UR4, UPT, UPT, UR5, 0x1, URZ ;  /* 0x0000000105047890 */ /* 0x000fe2000fffe0ff */
[----:B------:R-:W-:-:S03]  /*2d90*/  VIADD R8, R8, 0x1 ;  /* 0x0000000108087836 */ /* 0x000fc60000000000 */
[----:B------:R-:W-:Y:S02]  /*2da0*/  UISETP.NE.AND UP0, UPT, UR4, 0x2, UPT ;  /* 0x000000020400788c */ /* 0x000fe4000bf05270 */
[----:B------:R-:W-:Y:S06]  /*2db0*/  UGETNEXTWORKID.BROADCAST [UR8], [UR9] ;  /* 0x00000000080073ca */ /* 0x000fec0008000100 */
[----:B------:R-:W-:Y:S01]  /*2dc0*/  USEL UR7, URZ, 0x1, UP0 ;  /* 0x00000001ff077887 */ /* 0x000fe20008000000 */
[----:B------:R-:W-:Y:S01]  /*2dd0*/  ISETP.NE.AND P0, PT, R8, 0x2, PT ;  /* 0x000000020800780c */ /* 0x000fe20003f05270 */
[----:B------:R-:W-:Y:S01]  /*2de0*/  USEL UR5, UR4, URZ, UP0 ;  /* 0x000000ff04057287 */ /* 0x000fe20008000000 */
[----:B------:R-:W3:Y:S03]  /*2df0*/  SYNCS.PHASECHK.TRANS64.TRYWAIT P1, [R2+URZ+0xa0], R5 ;  /* 0x0000a005020075a7 */ /* 0x000ee600080211ff */
[----:B------:R-:W-:Y:S01]  /*2e00*/  LOP3.LUT R12, R12, UR7, RZ, 0x3c, !PT ;  /* 0x000000070c0c7c12 */ /* 0x000fe2000f8e3cff */
[----:B--23--:R-:W-:Y:S07]  /*2e10*/  @!P1 BRA `(.L_x_51) ;  /* 0x0000006c00a49947 */ /* 0x00cfee0003800000 */
.L_x_148:
[C---:B------:R-:W-:Y:S01]  /*2e20*/  LEA R4, R11.reuse, UR6, 0x4 ;  /* 0x000000060b047c11 */ /* 0x040fe2000f8e20ff */
[----:B--2---:R-:W-:Y:S01]  /*2e30*/  VIADD R2, R2, 0xb0 ;  /* 0x000000b002027836 */ /* 0x004fe20000000000 */
[----:B------:R-:W-:Y:S01]  /*2e40*/  SEL R8, R8, RZ, P0 ;  /* 0x000000ff08087207 */ /* 0x000fe20000000000 */
[----:B------:R-:W-:-:S03]  /*2e50*/  VIADD R11, R11, 0x1 ;  /* 0x000000010b0b7836 */ /* 0x000fc60000000000 */
[----:B------:R-:W2:Y:S01]  /*2e60*/  LDS.128 R4, [R4+0x130] ;  /* 0x0001300004047984 */ /* 0x000ea20000000c00 */
[----:B------:R-:W-:Y:S02]  /*2e70*/  PRMT R2, RZ, 0x654, R2 ;  /* 0x00000654ff027816 */ /* 0x000fe40000000002 */
[C---:B------:R-:W-:Y:S01]  /*2e80*/  ISETP.NE.AND P1, PT, R11.reuse, 0x2, PT ;  /* 0x000000020b00780c */ /* 0x040fe20003f25270 */
[----:B------:R-:W-:Y:S01]  /*2e90*/  @!PT LDS RZ, [RZ] ;  /* 0x00000000fffff984 */ /* 0x000fe20000000800 */
[----:B------:R-:W-:Y:S01]  /*2ea0*/  @!PT LDS RZ, [RZ] ;  /* 0x00000000fffff984 */ /* 0x000fe20000000800 */
[----:B------:R-:W-:Y:S01]  /*2eb0*/  @!PT LDS RZ, [RZ] ;  /* 0x00000000fffff984 */ /* 0x000fe20000000800 */
[----:B------:R-:W-:Y:S01]  /*2ec0*/  @!PT LDS RZ, [RZ] ;  /* 0x00000000fffff984 */ /* 0x000fe20000000800 */
[----:B------:R3:W-:Y:S06]  /*2ed0*/  MEMBAR.ALL.CTA ;  /* 0x0000000000007992 */ /* 0x0007ec0000008000 */
[----:B---3--:R-:W3:Y:S01]  /*2ee0*/  FENCE.VIEW.ASYNC.S ;  /* 0x00000000000073c6 */ /* 0x008ee20000000000 */
[----:B------:R-:W-:Y:S01]  /*2ef0*/  SEL R11, R11, RZ, P1 ;  /* 0x000000ff0b0b7207 */ /* 0x000fe20000800000 */
[----:B---3--:R3:W-:Y:S01]  /*2f00*/  SYNCS.ARRIVE.TRANS64.RED.A1T0 RZ, [R2+URZ], RZ ;  /* 0x000000ff02ff79a7 */ /* 0x0087e200081004ff */
[----:B--2---:R-:W-:-:S02]  /*2f10*/  LOP3.LUT P3, RZ, R6, 0x1, RZ, 0xc0, !PT ;  /* 0x0000000106ff7812 */ /* 0x004fc4000786c0ff */
[----:B------:R-:W-:-:S04]  /*2f20*/  SEL R5, RZ, 0x1, P1 ;  /* 0x00000001ff057807 */ /* 0x000fc80000800000 */
[----:B------:R-:W-:Y:S02]  /*2f30*/  LOP3.LUT R10, R10, R5, RZ, 0x3c, !PT ;  /* 0x000000050a0a7212 */ /* 0x000fe400078e3cff */
[----:B---3--:R-:W-:-:S04]  /*2f40*/  SEL R2, RZ, 0x1, P0 ;  /* 0x00000001ff027807 */ /* 0x008fc80000000000 */
[----:B------:R-:W-:Y:S01]  /*2f50*/  LOP3.LUT R9, R9, R2, RZ, 0x3c, !PT ;  /* 0x0000000209097212 */ /* 0x000fe200078e3cff */
[----:B------:R-:W-:Y:S06]  /*2f60*/  @P3 BRA `(.L_x_52) ;  /* 0xfffffffc002c3947 */ /* 0x000fec000383ffff */
[----:B------:R-:W-:Y:S01]  /*2f70*/  ULEA UR4, UR5, UR6, 0x3 ;  /* 0x0000000605047291 */ /* 0x000fe2000f8e18ff */
[----:B------:R-:W-:-:S08]  /*2f80*/  SHF.L.U32 R3, R12, 0x1f, RZ ;  /* 0x0000001f0c037819 */ /* 0x000fd000000006ff */
[----:B------:R-:W2:Y:S02]  /*2f90*/  SYNCS.PHASECHK.TRANS64 P0, [UR4+0xb0], R3 ;  /* 0x0000b003ff0075a7 */ /* 0x000ea40008001004 */
[----:B--2---:R-:W-:Y:S05]  /*2fa0*/  @P0 BRA `(.L_x_53) ;  /* 0x0000000000080947 */ /* 0x004fea0003800000 */
[----:B------:R-:W2:Y:S02]  /*2fb0*/  SYNCS.PHASECHK.TRANS64.TRYWAIT P0, [UR4+0xb0], R3 ;  /* 0x0000b003ff0075a7 */ /* 0x000ea40008001104 */
[----:B--2---:R-:W-:Y:S05]  /*2fc0*/  @!P0 BRA `(.L_x_54) ;  /* 0x0000006c004c8947 */ /* 0x004fea0003800000 */
.L_x_53:
[----:B------:R-:W-:-:S04]  /*2fd0*/  UIADD3 UR7, UPT, UPT, UR5, 0x1, URZ ;  /* 0x0000000105077890 */ /* 0x000fc8000fffe0ff */
[----:B------:R-:W-:-:S04]  /*2fe0*/  UISETP.NE.AND UP0, UPT, UR7, 0x2, UPT ;  /* 0x000000020700788c */ /* 0x000fc8000bf05270 */
[----:B------:R-:W-:Y:S02]  /*2ff0*/  USEL UR8, URZ, 0x1, UP0 ;  /* 0x00000001ff087887 */ /* 0x000fe40008000000 */
[----:B------:R-:W-:-:S04]  /*3000*/  USEL UR7, UR7, URZ, UP0 ;  /* 0x000000ff07077287 */ /* 0x000fc80008000000 */
[----:B------:R-:W-:Y:S01]  /*3010*/  ULEA UR7, UR7, UR6, 0x3 ;  /* 0x0000000607077291 */ /* 0x000fe2000f8e18ff */
[----:B--2---:R-:W-:-:S04]  /*3020*/  LOP3.LUT R3, R12, UR8, RZ, 0x3c, !PT ;  /* 0x000000080c037c12 */ /* 0x004fc8000f8e3cff */
[----:B------:R-:W-:-:S04]  /*3030*/  SHF.L.U32 R0, R3, 0x1f, RZ ;  /* 0x0000001f03007819 */ /* 0x000fc800000006ff */
[----:B------:R-:W2:Y:S02]  /*3040*/  SYNCS.PHASECHK.TRANS64 P0, [UR7+0xb0], R0 ;  /* 0x0000b000ff0075a7 */ /* 0x000ea40008001007 */
[----:B-12---:R-:W-:Y:S05]  /*3050*/  @P0 EXIT ;  /* 0x000000000000094d */ /* 0x006fea0003800000 */
[----:B------:R-:W-:Y:S02]  /*3060*/  SHF.L.U32 R3, R3, 0x1f, RZ ;  /* 0x0000001f03037819 */ /* 0x000fe400000006ff */
[----:B------:R-:W-:-:S07]  /*3070*/  MOV R0, UR7 ;  /* 0x0000000700007c02 */ /* 0x000fce0008000f00 */
.L_x_55:
[----:B-1----:R1:W2:Y:S02]  /*3080*/  SYNCS.PHASECHK.TRANS64.TRYWAIT P0, [R0+URZ+0xb0], R3 ;  /* 0x0000b003000075a7 */ /* 0x0022a400080011ff */
[----:B--2---:R-:W-:Y:S05]  /*3090*/  @!P0 NANOSLEEP.SYNCS 0x989680 ;  /* 0x009896800000895d */ /* 0x004fea0003900000 */
[----:B------:R-:W2:Y:S02]  /*30a0*/  @!P0 SYNCS.PHASECHK.TRANS64 P0, [R0+URZ+0xb0], R3 ;  /* 0x0000b003000085a7 */ /* 0x000ea400080010ff */
[----:B--2---:R-:W-:Y:S05]  /*30b0*/  @P0 EXIT ;  /* 0x000000000000094d */ /* 0x004fea0003800000 */
[----:B------:R-:W-:Y:S05]  /*30c0*/  BRA `(.L_x_55) ;  /* 0xfffffffc00ec7947 */ /* 0x000fea000383ffff */
.L_x_48:
[----:B------:R-:W-:Y:S05]  /*30d0*/  BRA.U UP4, `(.L_x_56) ;  /* 0x0000000d04d87547 */ /* 0x000fea000b800000 */
[----:B------:R-:W2:Y:S01]  /*30e0*/  S2UR UR7, SR_CgaCtaId ;  /* 0x00000000000779c3 */ /* 0x000ea20000008800 */
[----:B------:R-:W-:Y:S01]  /*30f0*/  UMOV UR4, 0x40 ;  /* 0x0000004000047882 */ /* 0x000fe20000000000 */
[----:B------:R-:W-:Y:S01]  /*3100*/  NOP ;  /* 0x0000000000007918 */ /* 0x000fe20000000000 */
[----:B------:R-:W-:Y:S01]  /*3110*/  UMOV UR6, 0x400 ;  /* 0x0000040000067882 */ /* 0x000fe20000000000 */
[----:B--2---:R-:W-:Y:S02]  /*3120*/  ULEA UR5, UR7, UR4, 0x18 ;  /* 0x0000000407057291 */ /* 0x004fe4000f8ec0ff */
[----:B------:R-:W-:-:S07]  /*3130*/  ULEA UR6, UR7, UR6, 0x18 ;  /* 0x0000000607067291 */ /* 0x000fce000f8ec0ff */
[----:B------:R-:W2:Y:S02]  /*3140*/  LDS.U8 R0, [UR5+0x1c] ;  /* 0x00001c05ff007984 */ /* 0x000ea40008000000 */
[----:B--2---:R-:W-:-:S13]  /*3150*/  ISETP.NE.AND P0, PT, R0, RZ, PT ;  /* 0x000000ff0000720c */ /* 0x004fda0003f05270 */
[----:B------:R-:W-:Y:S05]  /*3160*/  @P0 BRA `(.L_x_57) ;  /* 0x0000000000580947 */ /* 0x000fea0003800000 */
[----:B------:R-:W-:-:S13]  /*3170*/  ELECT P0, URZ, PT ;  /* 0x0000000000ff782f */ /* 0x000fda0003800000 */
[----:B------:R-:W-:Y:S05]  /*3180*/  @!P0 BRA `(.L_x_58) ;  /* 0x0000000000608947 */ /* 0x000fea0003800000 */
[----:B------:R-:W-:Y:S01]  /*3190*/  UMOV UR4, 0x10 ;  /* 0x0000001000047882 */ /* 0x000fe20000000000 */
[----:B------:R-:W-:Y:S01]  /*31a0*/  HFMA2 R0, -RZ, RZ, 0, 5.9604644775390625e-08 ;  /* 0x00000001ff007431 */ /* 0x000fe200000001ff */
[----:B------:R-:W-:-:S03]  /*31b0*/  MOV R3, 0xffff ;  /* 0x0000ffff00037802 */ /* 0x000fc60000000f00 */
[----:B------:R-:W-:Y:S04]  /*31c0*/  DEPBAR.LE SB2, 0x36 ;  /* 0x0000ad800000791a */ /* 0x000fe80000000000 */
[----:B------:R-:W2:Y:S02]  /*31d0*/  UTCATOMSWS.FIND_AND_SET.ALIGN UP0, UR4, UR4 ;  /* 0x00000004000475e3 */ /* 0x000ea40008000800 */
[----:B--2---:R-:W-:Y:S01]  /*31e0*/  MOV R4, UR4 ;  /* 0x0000000400047c02 */ /* 0x004fe20008000f00 */
[----:B------:R-:W-:Y:S06]  /*31f0*/  BRA.U UP0, `(.L_x_59) ;  /* 0x0000000100187547 */ /* 0x000fec000b800000 */
.L_x_60:
[----:B------:R-:W-:Y:S05]  /*3200*/  NANOSLEEP 0x64 ;  /* 0x000000640000795d */ /* 0x000fea0003800000 */
[----:B------:R-:W-:-:S05]  /*3210*/  UMOV UR4, 0x10 ;  /* 0x0000001000047882 */ /* 0x000fca0000000000 */
[----:B------:R-:W-:Y:S04]  /*3220*/  DEPBAR.LE SB2, 0x36 ;  /* 0x0000ad800000791a */ /* 0x000fe80000000000 */
[----:B------:R-:W2:Y:S02]  /*3230*/  UTCATOMSWS.FIND_AND_SET.ALIGN UP0, UR4, UR4 ;  /* 0x00000004000475e3 */ /* 0x000ea40008000800 */
[----:B--2---:R-:W-:Y:S01]  /*3240*/  MOV R4, UR4 ;  /* 0x0000000400047c02 */ /* 0x004fe20008000f00 */
[----:B------:R-:W-:Y:S05]  /*3250*/  BRA.U !UP0, `(.L_x_60) ;  /* 0xfffffffd08e87547 */ /* 0x000fea000b83ffff */
.L_x_59:
[-C--:B------:R-:W-:Y:S02]  /*3260*/  SHF.L.U32 R3, R3, R4.reuse, RZ ;  /* 0x0000000403037219 */ /* 0x080fe400000006ff */
[----:B------:R-:W-:Y:S01]  /*3270*/  SHF.L.U32 R0, R0, R4, RZ ;  /* 0x0000000400007219 */ /* 0x000fe200000006ff */
[----:B------:R-:W-:Y:S02]  /*3280*/  IMAD.SHL.U32 R4, R4, 0x20, RZ ;  /* 0x0000002004047824 */ /* 0x000fe400078e00ff */
[----:B------:R2:W-:Y:S04]  /*3290*/  ATOMS.OR RZ, [UR5+0x14], R3 ;  /* 0x00001403ffff798c */ /* 0x0005e8000b000005 */
[----:B------:R2:W-:Y:S04]  /*32a0*/  ATOMS.OR RZ, [UR5+0x18], R0 ;  /* 0x00001800ffff798c */ /* 0x0005e8000b000005 */
[----:B------:R2:W-:Y:S01]  /*32b0*/  STS [UR6+0x150], R4 ;  /* 0x00015004ff007988 */ /* 0x0005e20008000806 */
[----:B------:R-:W-:Y:S05]  /*32c0*/  BRA `(.L_x_58) ;  /* 0x0000000000107947 */ /* 0x000fea0003800000 */
.L_x_57:
[----:B------:R-:W-:Y:S02]  /*32d0*/  MOV R0, 0xffffffff ;  /* 0xffffffff00007802 */ /* 0x000fe40000000f00 */
[----:B------:R-:W-:-:S03]  /*32e0*/  MOV R4, 0x3310 ;  /* 0x0000331000047802 */ /* 0x000fc60000000f00 */
[----:B------:R2:W-:Y:S04]  /*32f0*/  STS [UR6+0x150], R0 ;  /* 0x00015000ff007988 */ /* 0x0005e80008000806 */
[----:B-12--5:R-:W-:Y:S05]  /*3300*/  CALL.REL.NOINC `($__internal_1_$__cuda_sm10x_tcgen05_guardrail_trap_phase_invalid_during_alloc) ;  /* 0x0000007000907944 */ /* 0x026fea0003c00000 */
.L_x_58:
[----:B------:R-:W-:Y:S05]  /*3310*/  WARPSYNC.ALL ;  /* 0x0000000000007948 */ /* 0x000fea0003800000 */
[----:B------:R-:W3:Y:S01]  /*3320*/  S2UR UR4, SR_CgaCtaId ;  /* 0x00000000000479c3 */ /* 0x000ee20000008800 */
[----:B------:R-:W-:Y:S01]  /*3330*/  UMOV UR26, 0x400 ;  /* 0x00000400001a7882 */ /* 0x000fe20000000000 */
[----:B------:R-:W-:-:S06]  /*3340*/  NOP ;  /* 0x0000000000007918 */ /* 0x000fcc0000000000 */
[----:B------:R-:W-:Y:S06]  /*3350*/  BAR.ARV 0x6, 0xa0 ;  /* 0x0182800000007b1d */ /* 0x000fec0000002000 */
[----:B------:R-:W4:Y:S01]  /*3360*/  LDCU UR5, c[0x0][0x38c] ;  /* 0x00007180ff0577ac */ /* 0x000f220008000800 */
[----:B------:R-:W-:Y:S01]  /*3370*/  LOP3.LUT R2, R2, 0xffff, RZ, 0xc0, !PT ;  /* 0x0000ffff02027812 */ /* 0x000fe200078ec0ff */
[----:B------:R-:W-:Y:S01]  /*3380*/  IMAD.MOV.U32 R11, RZ, RZ, 0x1 ;  /* 0x00000001ff0b7424 */ /* 0x000fe200078e00ff */
[----:B------:R-:W-:Y:S01]  /*3390*/  CS2R R8, SRZ ;  /* 0x0000000000087805 */ /* 0x000fe2000001ff00 */
[----:B------:R-:W1:Y:S01]  /*33a0*/  LDCU UR7, c[0x0][0x38c] ;  /* 0x00007180ff0777ac */ /* 0x000e620008000800 */
[----:B------:R-:W-:Y:S01]  /*33b0*/  R2UR UR27, R2 ;  /* 0x00000000021b72ca */ /* 0x000fe200000e0000 */
[----:B------:R-:W-:Y:S01]  /*33c0*/  IMAD.MOV.U32 R10, RZ, RZ, RZ ;  /* 0x000000ffff0a7224 */ /* 0x000fe200078e00ff */
[----:B------:R-:W-:Y:S01]  /*33d0*/  UMOV UR30, URZ ;  /* 0x000000ff001e7c82 */ /* 0x000fe20008000000 */
[----:B------:R-:W-:Y:S01]  /*33e0*/  UMOV UR24, URZ ;  /* 0x000000ff00187c82 */ /* 0x000fe20008000000 */
[----:B---3--:R-:W-:Y:S01]  /*33f0*/  ULEA UR26, UR4, UR26, 0x18 ;  /* 0x0000001a041a7291 */ /* 0x008fe2000f8ec0ff */
[----:B------:R-:W-:Y:S01]  /*3400*/  UMOV UR38, 0x0 ;  /* 0x0000000000267882 */ /* 0x000fe20000000000 */
[----:B------:R-:W-:-:S02]  /*3410*/  UMOV UR39, 0x4400010 ;  /* 0x0440001000277882 */ /* 0x000fc40000000000 */
[----:B------:R-:W-:Y:S02]  /*3420*/  UIADD3 UR4, UPT, UPT, UR26, 0x6400, URZ ;  /* 0x000064001a047890 */ /* 0x000fe4000fffe0ff */
[----:B------:R-:W-:Y:S02]  /*3430*/  UIADD3 UR6, UPT, UPT, UR26, 0x10400, URZ ;  /* 0x000104001a067890 */ /* 0x000fe4000fffe0ff */
[----:B----4-:R-:W-:Y:S01]  /*3440*/  UIADD3 UR5, UPT, UPT, UR5, 0x7f, URZ ;  /* 0x0000007f05057890 */ /* 0x010fe2000fffe0ff */
[----:B--2---:R-:W2:Y:S01]  /*3450*/  LDS R0, [UR26+0x150] ;  /* 0x0001501aff007984 */ /* 0x004ea20008000800 */
[----:B-1----:R-:W-:Y:S01]  /*3460*/  UMOV UR36, 0x0 ;  /* 0x0000000000247882 */ /* 0x002fe20000000000 */
[----:B------:R-:W-:Y:S01]  /*3470*/  UMOV UR37, 0x4400010 ;  /* 0x0440001000257882 */ /* 0x000fe20000000000 */
[----:B------:R-:W-:Y:S02]  /*3480*/  USHF.R.S32.HI UR40, URZ, 0x1f, UR5 ;  /* 0x0000001fff287899 */ /* 0x000fe40008011405 */
[----:B------:R-:W-:-:S02]  /*3490*/  UISETP.GE.AND UP4, UPT, UR7, 0x1, UPT ;  /* 0x000000010700788c */ /* 0x000fc4000bf86270 */
[----:B------:R-:W-:Y:S02]  /*34a0*/  ULEA.HI UR40, UR40, UR5, URZ, 0x7 ;  /* 0x0000000528287291 */ /* 0x000fe4000f8f38ff */
[----:B------:R-:W-:Y:S02]  /*34b0*/  USHF.R.U32.HI UR5, URZ, 0x4, UR4 ;  /* 0x00000004ff057899 */ /* 0x000fe40008011604 */
[----:B------:R-:W-:Y:S02]  /*34c0*/  USHF.R.S32.HI UR40, URZ, 0x7, UR40 ;  /* 0x00000007ff287899 */ /* 0x000fe40008011428 */
[----:B------:R-:W-:Y:S02]  /*34d0*/  USHF.R.U32.HI UR4, URZ, 0x4, UR6 ;  /* 0x00000004ff047899 */ /* 0x000fe40008011606 */
[----:B------:R-:W-:Y:S02]  /*34e0*/  UISETP.LT.AND UP0, UPT, UR40, 0x1, UPT ;  /* 0x000000012800788c */ /* 0x000fe4000bf01270 */
[----:B------:R-:W-:-:S02]  /*34f0*/  ULOP3.LUT UR5, UR5, 0x3fff, URZ, 0xc0, !UPT ;  /* 0x00003fff05057892 */ /* 0x000fc4000f8ec0ff */
[----:B------:R-:W-:Y:S02]  /*3500*/  ULOP3.LUT UR4, UR4, 0x3fff, URZ, 0xc0, !UPT ;  /* 0x00003fff04047892 */ /* 0x000fe4000f8ec0ff */
[----:B------:R-:W-:Y:S02]  /*3510*/  USEL UR41, UR40, 0x1, !UP0 ;  /* 0x0000000128297887 */ /* 0x000fe4000c000000 */
[----:B------:R-:W-:Y:S02]  /*3520*/  ULOP3.LUT UR28, UR5, 0x10000, URZ, 0xfc, !UPT ;  /* 0x00010000051c7892 */ /* 0x000fe4000f8efcff */
[----:B------:R-:W-:Y:S02]  /*3530*/  ULOP3.LUT UR29, UR4, 0x10000, URZ, 0xfc, !UPT ;  /* 0x00010000041d7892 */ /* 0x000fe4000f8efcff */
[----:B------:R-:W-:Y:S01]  /*3540*/  UIADD3 UR41, UPT, UPT, -UR41, URZ, URZ ;  /* 0x000000ff29297290 */ /* 0x000fe2000fffe1ff */
[----:B------:R-:W-:Y:S01]  /*3550*/  UMOV UR34, 0x0 ;  /* 0x0000000000227882 */ /* 0x000fe20000000000 */
[----:B------:R-:W-:Y:S01]  /*3560*/  UMOV UR35, 0x4400010 ;  /* 0x0440001000237882 */ /* 0x000fe20000000000 */
[----:B------:R-:W-:Y:S01]  /*3570*/  UMOV UR32, 0x0 ;  /* 0x0000000000207882 */ /* 0x000fe20000000000 */
[----:B------:R-:W-:Y:S01]  /*3580*/  UMOV UR33, 0x4400010 ;  /* 0x0440001000217882 */ /* 0x000fe20000000000 */
[----:B--2---:R-:W-:-:S15]  /*3590*/  R2UR UR42, R0 ;  /* 0x00000000002a72ca */ /* 0x004fde00000e0000 */
.L_x_67:
[----:B------:R-:W-:Y:S02]  /*35a0*/  LEA R0, R10, UR26, 0x3 ;  /* 0x0000001a0a007c11 */ /* 0x000fe4000f8e18ff */
[----:B------:R-:W-:Y:S02]  /*35b0*/  SHF.L.U32 R5, R9, 0x1f, RZ ;  /* 0x0000001f09057819 */ /* 0x000fe400000006ff */
[----:B------:R-:W-:Y:S01]  /*35c0*/  PLOP3.LUT P0, PT, PT, PT, UP4, 0x80, 0x8 ;  /* 0x000000000008781c */ /* 0x000fe20003f0f048 */
[----:B------:R-:W-:Y:S01]  /*35d0*/  VIADD R3, R0, 0xb0 ;  /* 0x000000b000037836 */ /* 0x000fe20000000000 */
[----:B-1----:R-:W1:Y:S02]  /*35e0*/  SYNCS.PHASECHK.TRANS64.TRYWAIT P1, [R0+URZ+0xa0], R5 ;  /* 0x0000a005000075a7 */ /* 0x002e6400080211ff */
[----:B-1-3--:R-:W-:Y:S09]  /*35f0*/  @!P1 BRA `(.L_x_61) ;  /* 0x0000006400d89947 */ /* 0x00aff20003800000 */
.L_x_150:
[----:B------:R-:W-:Y:S01]  /*3600*/  LEA R4, R10, UR26, 0x4 ;  /* 0x0000001a0a047c11 */ /* 0x000fe2000f8e20ff */
[----:B------:R-:W-:Y:S01]  /*3610*/  @UP4 ULEA UR4, UR24, UR26, 0x3 ;  /* 0x0000001a18044291 */ /* 0x000fe2000f8e18ff */
[----:B------:R-:W-:Y:S01]  /*3620*/  PLOP3.LUT P2, PT, PT, PT, PT, 0x80, 0x8 ;  /* 0x000000000008781c */ /* 0x000fe20003f4f070 */
[----:B------:R-:W-:Y:S01]  /*3630*/  ULEA UR31, UR30, UR26, 0x3 ;  /* 0x0000001a1e1f7291 */ /* 0x000fe2000f8e18ff */
[----:B------:R-:W-:Y:S02]  /*3640*/  PRMT R3, RZ, 0x654, R3 ;  /* 0x00000654ff037816 */ /* 0x000fe40000000003 */
[----:B-1----:R-:W1:Y:S01]  /*3650*/  LDS.128 R4, [R4+0x130] ;  /* 0x0001300004047984 */ /* 0x002e620000000c00 */
[----:B------:R-:W-:Y:S02]  /*3660*/  @P0 SHF.L.U32 R2, R8, 0x1f, RZ ;  /* 0x0000001f08020819 */ /* 0x000fe400000006ff */
[----:B------:R-:W-:Y:S01]  /*3670*/  SHF.L.U32 R0, R11, 0x1f, RZ ;  /* 0x0000001f0b007819 */ /* 0x000fe200000006ff */
[----:B------:R-:W-:Y:S01]  /*3680*/  @!PT LDS RZ, [RZ] ;  /* 0x00000000fffff984 */ /* 0x000fe20000000800 */
[----:B------:R-:W-:Y:S01]  /*3690*/  @!PT LDS RZ, [RZ] ;  /* 0x00000000fffff984 */ /* 0x000fe20000000800 */
[----:B------:R-:W-:Y:S01]  /*36a0*/  @!PT LDS RZ, [RZ] ;  /* 0x00000000fffff984 */ /* 0x000fe20000000800 */
[----:B------:R-:W-:Y:S01]  /*36b0*/  @!PT LDS RZ, [RZ] ;  /* 0x00000000fffff984 */ /* 0x000fe20000000800 */
[----:B------:R2:W-:Y:S06]  /*36c0*/  MEMBAR.ALL.CTA ;  /* 0x0000000000007992 */ /* 0x0005ec0000008000 */
[----:B--2---:R-:W2:Y:S02]  /*36d0*/  FENCE.VIEW.ASYNC.S ;  /* 0x00000000000073c6 */ /* 0x004ea40000000000 */
[----:B--2---:R2:W-:Y:S01]  /*36e0*/  SYNCS.ARRIVE.TRANS64.RED.A1T0 RZ, [R3+URZ], RZ ;  /* 0x000000ff03ff79a7 */ /* 0x0045e200081004ff */
[----:B------:R2:W3:Y:S01]  /*36f0*/  @P0 SYNCS.PHASECHK.TRANS64.TRYWAIT P2, [UR4], R2 ;  /* 0x00000002ff0005a7 */ /* 0x0004e20008041104 */
[----:B------:R-:W-:Y:S01]  /*3700*/  ULEA.HI UR4, UR30, UR30, URZ, 0x1 ;  /* 0x0000001e1e047291 */ /* 0x000fe2000f8f08ff */
[----:B-1----:R-:W-:-:S03]  /*3710*/  LOP3.LUT P1, RZ, R6, 0x1, RZ, 0xc0, !PT ;  /* 0x0000000106ff7812 */ /* 0x002fc6000782c0ff */
[----:B------:R-:W-:Y:S02]  /*3720*/  USHF.L.U32 UR11, UR4, 0x7, URZ ;  /* 0x00000007040b7899 */ /* 0x000fe400080006ff */
[----:B------:R-:W-:Y:S02]  /*3730*/  ULOP3.LUT UR4, UR4, 0xffe, URZ, 0xc0, !UPT ;  /* 0x00000ffe04047892 */ /* 0x000fe4000f8ec0ff */
[----:B------:R-:W-:Y:S02]  /*3740*/  ULOP3.LUT UR11, UR11, 0xffffff00, URZ, 0xc0, !UPT ;  /* 0xffffff000b0b7892 */ /* 0x000fe4000f8ec0ff */
[----:B------:R-:W-:Y:S02]  /*3750*/  UIADD3 UR4, UPT, UPT, -UR4, UR30, URZ ;  /* 0x0000001e04047290 */ /* 0x000fe4000fffe1ff */
[----:B------:R-:W-:Y:S01]  /*3760*/  UIADD3 UR11, UPT, UPT, UR42, UR11, URZ ;  /* 0x0000000b2a0b7290 */ /* 0x000fe2000fffe0ff */
[----:B------:R-:W1:Y:S03]  /*3770*/  SYNCS.PHASECHK.TRANS64.TRYWAIT P0, [UR31+0xe0], R0 ;  /* 0x0000e000ff0075a7 */ /* 0x000e66000800111f */
[----:B------:R-:W-:Y:S01]  /*3780*/  ULEA UR11, UR4, UR11, 0x14 ;  /* 0x0000000b040b7291 */ /* 0x000fe2000f8ea0ff */
[----:B-123--:R-:W-:Y:S11]  /*3790*/  @!P0 BRA `(.L_x_62) ;  /* 0x0000006400848947 */ /* 0x00eff60003800000 */
.L_x_152:
[----:B------:R-:W-:Y:S01]  /*37a0*/  IADD3 R10, PT, PT, R10, 0x1, RZ ;  /* 0x000000010a0a7810 */ /* 0x000fe20007ffe0ff */
[----:B------:R-:W-:Y:S06]  /*37b0*/  BRA.U !UP4, `(.L_x_63) ;  /* 0x000000010cc07547 */ /* 0x000fec000b800000 */
[----:B------:R-:W-:Y:S01]  /*37c0*/  UPLOP3.LUT UP2, UPT, UPT, UPT, UPT, 0x40, 0x4 ;  /* 0x000000000004789c */ /* 0x000fe20003f4e870 */
[----:B------:R-:W-:Y:S01]  /*37d0*/  UMOV UR23, UR41 ;  /* 0x0000002900177c82 */ /* 0x000fe20008000000 */
[----:B------:R-:W-:Y:S01]  /*37e0*/  UMOV UR22, UR40 ;  /* 0x0000002800167c82 */ /* 0x000fe20008000000 */
[----:B------:R-:W-:-:S08]  /*37f0*/  UMOV UR10, UR24 ;  /* 0x00000018000a7c82 */ /* 0x000fd00008000000 */
.L_x_66:
[----:B------:R-:W-:Y:S02]  /*3800*/  UIADD3 UR23, UPT, UPT, UR23, 0x1, URZ ;  /* 0x0000000117177890 */ /* 0x000fe4000fffe0ff */
[----:B--2---:R-:W-:Y:S02]  /*3810*/  ULEA UR5, UR10, UR26, 0x3 ;  /* 0x0000001a0a057291 */ /* 0x004fe4000f8e18ff */
[----:B------:R-:W-:Y:S01]  /*3820*/  UISETP.NE.AND UP3, UPT, UR23, URZ, UPT ;  /* 0x000000ff1700728c */ /* 0x000fe2000bf65270 */
[----:B---3--:R-:W-:Y:S10]  /*3830*/  @P2 BRA `(.L_x_64) ;  /* 0x00000000000c2947 */ /* 0x008ff40003800000 */
[----:B-1----:R-:W-:Y:S04]  /*3840*/  SHF.L.U32 R3, R8, 0x1f, RZ ;  /* 0x0000001f08037819 */ /* 0x002fe800000006ff */
[----:B------:R-:W1:Y:S02]  /*3850*/  SYNCS.PHASECHK.TRANS64.TRYWAIT P0, [UR5], R3 ;  /* 0x00000003ff0075a7 */ /* 0x000e640008001105 */
[----:B-1----:R-:W-:Y:S05]  /*3860*/  @!P0 BRA `(.L_x_65) ;  /* 0x0000006400688947 */ /* 0x002fea0003800000 */
.L_x_64:
[----:B------:R-:W-:Y:S01]  /*3870*/  UISETP.NE.AND UP0, UPT, UR22, 0x1, UPT ;  /* 0x000000011600788c */ /* 0x000fe2000bf05270 */
[----:B------:R-:W-:Y:S01]  /*3880*/  PLOP3.LUT P2, PT, PT, PT, PT, 0x80, 0x8 ;  /* 0x000000000008781c */ /* 0x000fe20003f4f070 */
[----:B------:R-:W-:Y:S02]  /*3890*/  UIADD3 UR4, UPT, UPT, UR10, 0x1, URZ ;  /* 0x000000010a047890 */ /* 0x000fe4000fffe0ff */
[----:B------:R-:W-:Y:S02]  /*38a0*/  UIADD3 UR25, UPT, UPT, UR5, 0x28, URZ ;  /* 0x0000002805197890 */ /* 0x000fe4000fffe0ff */
[----:B------:R-:W-:Y:S01]  /*38b0*/  UISETP.NE.AND UP1, UPT, UR4, 0x5, UPT ;  /* 0x000000050400788c */ /* 0x000fe2000bf25270 */
[----:B------:R-:W-:Y:S01]  /*38c0*/  PLOP3.LUT P0, PT, PT, PT, UP0, 0x80, 0x8 ;  /* 0x000000000008781c */ /* 0x000fe20003f0f008 */
[----:B------:R-:W-:Y:S02]  /*38d0*/  UIADD3 UR22, UPT, UPT, UR22, -0x1, URZ ;  /* 0xffffffff16167890 */ /* 0x000fe4000fffe0ff */
[----:B------:R-:W-:Y:S02]  /*38e0*/  USEL UR6, URZ, 0x1, UP1 ;  /* 0x00000001ff067887 */ /* 0x000fe40008800000 */
[----:B------:R-:W-:Y:S01]  /*38f0*/  USEL UR24, UR4, URZ, UP1 ;  /* 0x000000ff04187287 */ /* 0x000fe20008800000 */
[----:B------:R-:W-:Y:S01]  /*3900*/  UMOV UR7, 0x40004040 ;  /* 0x4000404000077882 */ /* 0x000fe20000000000 */
[----:B------:R-:W-:Y:S02]  /*3910*/  UMOV UR5, 0x40004040 ;  /* 0x4000404000057882 */ /* 0x000fe40000000000 */
[----:B------:R-:W-:Y:S01]  /*3920*/  @UP0 ULEA UR4, UR24, UR26, 0x3 ;  /* 0x0000001a18040291 */ /* 0x000fe2000f8e18ff */
[----:B------:R-:W-:Y:S01]  /*3930*/  LOP3.LUT R8, R8, UR6, RZ, 0x3c, !PT ;  /* 0x0000000608087c12 */ /* 0x000fe2000f8e3cff */
[----:B------:R-:W-:Y:S01]  /*3940*/  ULEA UR6, UR10, UR29, 0xb ;  /* 0x0000001d0a067291 */ /* 0x000fe2000f8e58ff */
[----:B------:R-:W-:Y:S02]  /*3950*/  UMOV UR21, 0x40004040 ;  /* 0x4000404000157882 */ /* 0x000fe40000000000 */
[----:B-1----:R-:W-:Y:S01]  /*3960*/  @P0 SHF.L.U32 R0, R8, 0x1f, RZ ;  /* 0x0000001f08000819 */ /* 0x002fe200000006ff */
[----:B------:R-:W-:Y:S02]  /*3970*/  UIADD3 UR20, UPT, UPT, UR6, 0x2, URZ ;  /* 0x0000000206147890 */ /* 0x000fe4000fffe0ff */
[----:B------:R-:W-:Y:S01]  /*3980*/  UIADD3 UR16, UPT, UPT, UR6, 0x4, URZ ;  /* 0x0000000406107890 */ /* 0x000fe2000fffe0ff */
[----:B------:R2:W3:Y:S01]  /*3990*/  @P0 SYNCS.PHASECHK.TRANS64.TRYWAIT P2, [UR4], R0 ;  /* 0x00000000ff0005a7 */ /* 0x0004e20008041104 */
[----:B------:R-:W-:Y:S02]  /*39a0*/  ULEA UR4, UR10, UR28, 0x9 ;  /* 0x0000001c0a047291 */ /* 0x000fe4000f8e48ff */
[----:B------:R-:W-:Y:S02]  /*39b0*/  UIADD3 UR12, UPT, UPT, UR6, 0x6, URZ ;  /* 0x00000006060c7890 */ /* 0x000fe4000fffe0ff */
[----:B------:R-:W-:Y:S02]  /*39c0*/  UIADD3 UR18, UPT, UPT, UR4, 0x2, URZ ;  /* 0x0000000204127890 */ /* 0x000fe4000fffe0ff */
[----:B------:R-:W-:Y:S02]  /*39d0*/  UIADD3 UR14, UPT, UPT, UR4, 0x4, URZ ;  /* 0x00000004040e7890 */ /* 0x000fe4000fffe0ff */
[----:B------:R-:W-:Y:S01]  /*39e0*/  UIADD3 UR8, UPT, UPT, UR4, 0x6, URZ ;  /* 0x0000000604087890 */ /* 0x000fe2000fffe0ff */
[----:B------:R2:W-:Y:S01]  /*39f0*/  UTCQMMA gdesc[UR4], gdesc[UR6], tmem[UR11], tmem[UR38], idesc[UR39], UP2 ;  /* 0x00ff2606040075ea */ /* 0x0005e2000900030b */
[----:B------:R-:W-:Y:S01]  /*3a00*/  UPLOP3.LUT UP2, UPT, UPT, UPT, UPT, 0x80, 0x8 ;  /* 0x000000000008789c */ /* 0x000fe20003f4f070 */
[----:B------:R-:W-:Y:S01]  /*3a10*/  UMOV UR19, 0x40004040 ;  /* 0x4000404000137882 */ /* 0x000fe20000000000 */
[----:B------:R-:W-:Y:S01]  /*3a20*/  UMOV UR17, 0x40004040 ;  /* 0x4000404000117882 */ /* 0x000fe20000000000 */
[----:B------:R2:W-:Y:S01]  /*3a30*/  UTCQMMA gdesc[UR18], gdesc[UR20], tmem[UR11], tmem[UR36], idesc[UR37], UPT ;  /* 0x00ff2414120075ea */ /* 0x0005e2000b80030b */
[----:B------:R-:W-:Y:S01]  /*3a40*/  UMOV UR15, 0x40004040 ;  /* 0x40004040000f7882 */ /* 0x000fe20000000000 */
[----:B------:R-:W-:Y:S01]  /*3a50*/  UMOV UR13, 0x40004040 ;  /* 0x40004040000d7882 */ /* 0x000fe20000000000 */
[----:B------:R-:W-:Y:S01]  /*3a60*/  UMOV UR9, 0x40004040 ;  /* 0x4000404000097882 */ /* 0x000fe20000000000 */
[----:B------:R2:W-:Y:S01]  /*3a70*/  UTCQMMA gdesc[UR14], gdesc[UR16], tmem[UR11], tmem[UR34], idesc[UR35], UPT ;  /* 0x00ff22100e0075ea */ /* 0x0005e2000b80030b */
[----:B------:R2:W-:Y:S01]  /*3a80*/  UTCQMMA gdesc[UR8], gdesc[UR12], tmem[UR11], tmem[UR32], idesc[UR33], UPT ;  /* 0x00ff200c080075ea */ /* 0x0005e2000b80030b */
[----:B------:R2:W-:Y:S01]  /*3a90*/  UTCBAR.MULTICAST [UR25], URZ, UR27 ;  /* 0x000000ff190073e9 */ /* 0x0005e2000800081b */
[----:B------:R-:W-:Y:S01]  /*3aa0*/  UMOV UR10, UR24 ;  /* 0x00000018000a7c82 */ /* 0x000fe20008000000 */
[----:B------:R-:W-:Y:S05]  /*3ab0*/  BRA.U UP3, `(.L_x_66) ;  /* 0xfffffffd03507547 */ /* 0x000fea000b83ffff */
.L_x_63:
[----:B--2---:R-:W-:Y:S01]  /*3ac0*/  UIADD3 UR4, UPT, UPT, UR30, 0x1, URZ ;  /* 0x000000011e047890 */ /* 0x004fe2000fffe0ff */
[C---:B------:R-:W-:Y:S01]  /*3ad0*/  ISETP.NE.AND P0, PT, R10.reuse, 0x2, PT ;  /* 0x000000020a00780c */ /* 0x040fe20003f05270 */
[----:B------:R-:W-:Y:S02]  /*3ae0*/  UIADD3 UR5, UPT, UPT, UR31, 0xc0, URZ ;  /* 0x000000c01f057890 */ /* 0x000fe4000fffe0ff */
[----:B------:R-:W-:Y:S01]  /*3af0*/  UISETP.NE.AND UP0, UPT, UR4, 0x4, UPT ;  /* 0x000000040400788c */ /* 0x000fe2000bf05270 */
[----:B-1----:R-:W-:Y:S02]  /*3b00*/  SEL R0, RZ, 0x1, P0 ;  /* 0x00000001ff007807 */ /* 0x002fe40000000000 */
[----:B------:R-:W-:Y:S01]  /*3b10*/  SEL R10, R10, RZ, P0 ;  /* 0x000000ff0a0a7207 */ /* 0x000fe20000000000 */
[----:B------:R-:W-:Y:S01]  /*3b20*/  USEL UR6, URZ, 0x1, UP0 ;  /* 0x00000001ff067887 */ /* 0x000fe20008000000 */
[----:B------:R-:W-:Y:S01]  /*3b30*/  LOP3.LUT R9, R9, R0, RZ, 0x3c, !PT ;  /* 0x0000000009097212 */ /* 0x000fe200078e3cff */
[----:B------:R-:W-:Y:S01]  /*3b40*/  USEL UR30, UR4, URZ, UP0 ;  /* 0x000000ff041e7287 */ /* 0x000fe20008000000 */
[----:B------:R1:W-:Y:S03]  /*3b50*/  UTCBAR [UR5], URZ ;  /* 0x000000ff050073e9 */ /* 0x0003e600080000ff */
[----:B------:R-:W-:Y:S01]  /*3b60*/  LOP3.LUT R11, R11, UR6, RZ, 0x3c, !PT ;  /* 0x000000060b0b7c12 */ /* 0x000fe2000f8e3cff */
[----:B------:R-:W-:Y:S07]  /*3b70*/  @P1 BRA `(.L_x_67) ;  /* 0xfffffff800881947 */ /* 0x000fee000383ffff */
[----:B------:R-:W2:Y:S01]  /*3b80*/  S2UR UR8, SR_CgaCtaId ;  /* 0x00000000000879c3 */ /* 0x000ea20000008800 */
[----:B------:R-:W-:Y:S01]  /*3b90*/  ELECT P0, URZ, PT ;  /* 0x0000000000ff782f */ /* 0x000fe20003800000 */
[----:B------:R-:W-:Y:S01]  /*3ba0*/  IMAD.MOV.U32 R0, RZ, RZ, 0x1 ;  /* 0x00000001ff007424 */ /* 0x000fe200078e00ff */
[----:B------:R-:W-:Y:S01]  /*3bb0*/  UIADD3 UR26, UPT, UPT, UR26, 0xe0, URZ ;  /* 0x000000e01a1a7890 */ /* 0x000fe2000fffe0ff */
[----:B------:R-:W-:Y:S01]  /*3bc0*/  SHF.L.U32 R3, R11, 0x1f, RZ ;  /* 0x0000001f0b037819 */ /* 0x000fe200000006ff */
[----:B------:R-:W-:-:S03]  /*3bd0*/  UMOV UR4, 0x40 ;  /* 0x0000004000047882 */ /* 0x000fc60000000000 */
[----:B------:R-:W-:Y:S01]  /*3be0*/  UVIRTCOUNT.DEALLOC.SMPOOL 0x80 ;  /* 0x000000800000784c */ /* 0x000fe20000000000 */
[----:B--2---:R-:W-:Y:S02]  /*3bf0*/  ULEA UR8, UR8, UR4, 0x18 ;  /* 0x0000000408087291 */ /* 0x004fe4000f8ec0ff */
[----:B------:R-:W-:-:S07]  /*3c00*/  ULEA UR4, UR30, UR26, 0x3 ;  /* 0x0000001a1e047291 */ /* 0x000fce000f8e18ff */
[----:B------:R2:W-:Y:S02]  /*3c10*/  @P0 STS.U8 [UR8+0x1c], R0 ;  /* 0x00001c00ff000988 */ /* 0x0005e40008000008 */
[----:B------:R-:W4:Y:S02]  /*3c20*/  SYNCS.PHASECHK.TRANS64.TRYWAIT P0, [UR4], R3 ;  /* 0x00000003ff0075a7 */ /* 0x000f240008001104 */
[----:B--2-4-:R-:W-:Y:S05]  /*3c30*/  @!P0 BRA `(.L_x_68) ;  /* 0x00000060008c8947 */ /* 0x014fea0003800000 */
.L_x_155:
[----:B------:R-:W-:-:S04]  /*3c40*/  UIADD3 UR4, UPT, UPT, UR30, 0x1, URZ ;  /* 0x000000011e047890 */ /* 0x000fc8000fffe0ff */
[----:B------:R-:W-:-:S04]  /*3c50*/  UISETP.NE.AND UP0, UPT, UR4, 0x4, UPT ;  /* 0x000000040400788c */ /* 0x000fc8000bf05270 */
[----:B------:R-:W-:Y:S02]  /*3c60*/  USEL UR6, URZ, 0x1, UP0 ;  /* 0x00000001ff067887 */ /* 0x000fe40008000000 */
[----:B------:R-:W-:-:S04]  /*3c70*/  USEL UR4, UR4, URZ, UP0 ;  /* 0x000000ff04047287 */ /* 0x000fc80008000000 */
[----:B-1----:R-:W-:Y:S01]  /*3c80*/  ULEA UR5, UR4, UR26, 0x3 ;  /* 0x0000001a04057291 */ /* 0x002fe2000f8e18ff */
[----:B------:R-:W-:-:S04]  /*3c90*/  LOP3.LUT R2, R11, UR6, RZ, 0x3c, !PT ;  /* 0x000000060b027c12 */ /* 0x000fc8000f8e3cff */
[----:B--2---:R-:W-:-:S04]  /*3ca0*/  SHF.L.U32 R3, R2, 0x1f, RZ ;  /* 0x0000001f02037819 */ /* 0x004fc800000006ff */
[----:B------:R-:W1:Y:S02]  /*3cb0*/  SYNCS.PHASECHK.TRANS64.TRYWAIT P0, [UR5], R3 ;  /* 0x00000003ff0075a7 */ /* 0x000e640008001105 */
[----:B-1----:R-:W-:Y:S05]  /*3cc0*/  @!P0 BRA `(.L_x_69) ;  /* 0x0000006000808947 */ /* 0x002fea0003800000 */
.L_x_157:
        /* <DEDUP_REMOVED lines=9> */
.L_x_159:
[----:B------:R-:W-:-:S04]  /*3d60*/  UIADD3 UR4, UPT, UPT, UR4, 0x1, URZ ;  /* 0x0000000104047890 */ /* 0x000fc8000fffe0ff */
[----:B------:R-:W-:-:S04]  /*3d70*/  UISETP.NE.AND UP0, UPT, UR4, 0x4, UPT ;  /* 0x000000040400788c */ /* 0x000fc8000bf05270 */
[----:B------:R-:W-:Y:S02]  /*3d80*/  USEL UR5, URZ, 0x1, UP0 ;  /* 0x00000001ff057887 */ /* 0x000fe40008000000 */
[----:B------:R-:W-:-:S04]  /*3d90*/  USEL UR4, UR4, URZ, UP0 ;  /* 0x000000ff04047287 */ /* 0x000fc80008000000 */
[----:B------:R-:W-:Y:S01]  /*3da0*/  ULEA UR4, UR4, UR26, 0x3 ;  /* 0x0000001a04047291 */ /* 0x000fe2000f8e18ff */
[----:B-1----:R-:W-:-:S04]  /*3db0*/  LOP3.LUT R3, R2, UR5, RZ, 0x3c, !PT ;  /* 0x0000000502037c12 */ /* 0x002fc8000f8e3cff */
[----:B------:R-:W-:-:S04]  /*3dc0*/  SHF.L.U32 R3, R3, 0x1f, RZ ;  /* 0x0000001f03037819 */ /* 0x000fc800000006ff */
[----:B------:R-:W1:Y:S02]  /*3dd0*/  SYNCS.PHASECHK.TRANS64.TRYWAIT P0, [UR4], R3 ;  /* 0x00000003ff0075a7 */ /* 0x000e640008001104 */
[----:B-1----:R-:W-:Y:S05]  /*3de0*/  @!P0 BRA `(.L_x_71) ;  /* 0x0000006000688947 */ /* 0x002fea0003800000 */
.L_x_161:
[----:B------:R-:W-:Y:S01]  /*3df0*/  NOP ;  /* 0x0000000000007918 */ /* 0x000fe20000000000 */
[----:B-1----:R-:W1:Y:S01]  /*3e00*/  LDS R0, [UR8+0x14] ;  /* 0x00001408ff007984 */ /* 0x002e620008000800 */
[----:B------:R-:W-:Y:S01]  /*3e10*/  ULOP3.LUT UR4, UR42, 0xffff, URZ, 0xc0, !UPT ;  /* 0x0000ffff2a047892 */ /* 0x000fe2000f8ec0ff */
[----:B------:R-:W-:Y:S01]  /*3e20*/  UMOV UR5, 0xffff ;  /* 0x0000ffff00057882 */ /* 0x000fe20000000000 */
[----:B------:R-:W-:Y:S02]  /*3e30*/  UMOV UR6, 0x1 ;  /* 0x0000000100067882 */ /* 0x000fe40000000000 */
[----:B------:R-:W-:-:S04]  /*3e40*/  USHF.R.U32.HI UR4, URZ, 0x5, UR4 ;  /* 0x00000005ff047899 */ /* 0x000fc80008011604 */
[----:B------:R-:W-:Y:S02]  /*3e50*/  USHF.L.U32 UR5, UR5, UR4, URZ ;  /* 0x0000000405057299 */ /* 0x000fe400080006ff */
[----:B------:R-:W-:-:S04]  /*3e60*/  USHF.L.U32 UR4, UR6, UR4, URZ ;  /* 0x0000000406047299 */ /* 0x000fc800080006ff */
[----:B-1----:R-:W-:-:S04]  /*3e70*/  LOP3.LUT R0, R0, UR5, RZ, 0xc0, !PT ;  /* 0x0000000500007c12 */ /* 0x002fc8000f8ec0ff */
[----:B------:R-:W-:-:S13]  /*3e80*/  ISETP.NE.AND P0, PT, R0, UR5, PT ;  /* 0x0000000500007c0c */ /* 0x000fda000bf05270 */
[----:B------:R-:W-:Y:S05]  /*3e90*/  @P0 BRA `(.L_x_72) ;  /* 0x0000000000580947 */ /* 0x000fea0003800000 */
[----:B------:R-:W1:Y:S02]  /*3ea0*/  LDS R0, [UR8+0x18] ;  /* 0x00001808ff007984 */ /* 0x000e640008000800 */
[----:B-1----:R-:W-:-:S04]  /*3eb0*/  LOP3.LUT R0, R0, UR4, RZ, 0xc0, !PT ;  /* 0x0000000400007c12 */ /* 0x002fc8000f8ec0ff */
[----:B------:R-:W-:-:S13]  /*3ec0*/  ISETP.NE.AND P0, PT, R0, UR4, PT ;  /* 0x0000000400007c0c */ /* 0x000fda000bf05270 */
[----:B------:R-:W-:Y:S05]  /*3ed0*/  @P0 BRA `(.L_x_73) ;  /* 0x00000000003c0947 */ /* 0x000fea0003800000 */
[----:B------:R-:W1:Y:S01]  /*3ee0*/  S2R R2, SR_LANEID ;  /* 0x0000000000027919 */ /* 0x000e620000000000 */
[----:B------:R-:W-:Y:S01]  /*3ef0*/  ULOP3.LUT UR5, URZ, UR5, URZ, 0x33, !UPT ;  /* 0x00000005ff057292 */ /* 0x000fe2000f8e33ff */
[----:B------:R-:W-:Y:S01]  /*3f00*/  LOP3.LUT R4, RZ, UR4, RZ, 0x33, !PT ;  /* 0x00000004ff047c12 */ /* 0x000fe2000f8e33ff */
[----:B------:R-:W-:Y:S02]  /*3f10*/  VOTEU.ANY UR4, UPT, PT ;  /* 0x0000000000047886 */ /* 0x000fe400038e0100 */
[----:B------:R-:W-:Y:S01]  /*3f20*/  UFLO.U32 UR4, UR4 ;  /* 0x00000004000472bd */ /* 0x000fe200080e0000 */
[----:B------:R-:W2:Y:S01]  /*3f30*/  REDUX UR6, R4 ;  /* 0x00000000040673c4 */ /* 0x000ea20000000000 */
[----:B------:R-:W-:-:S06]  /*3f40*/  IMAD.U32 R0, RZ, RZ, UR5 ;  /* 0x00000005ff007e24 */ /* 0x000fcc000f8e00ff */
[----:B------:R4:W-:Y:S01]  /*3f50*/  UTCATOMSWS.AND URZ, UR5 ;  /* 0x0000000500ff79e3 */ /* 0x0009e20008000000 */
[----:B------:R-:W3:Y:S01]  /*3f60*/  REDUX UR7, R0 ;  /* 0x00000000000773c4 */ /* 0x000ee20000000000 */
[----:B-1----:R-:W-:Y:S01]  /*3f70*/  ISETP.EQ.U32.AND P0, PT, R2, UR4, PT ;  /* 0x0000000402007c0c */ /* 0x002fe2000bf02070 */
[----:B--2---:R-:W-:Y:S01]  /*3f80*/  IMAD.U32 R2, RZ, RZ, UR6 ;  /* 0x00000006ff027e24 */ /* 0x004fe2000f8e00ff */
[----:B---3--:R-:W-:-:S11]  /*3f90*/  MOV R3, UR7 ;  /* 0x0000000700037c02 */ /* 0x008fd60008000f00 */
[----:B------:R4:W-:Y:S04]  /*3fa0*/  @P0 ATOMS.AND RZ, [UR8+0x14], R3 ;  /* 0x00001403ffff098c */ /* 0x0009e8000a800008 */
[----:B------:R4:W-:Y:S01]  /*3fb0*/  @P0 ATOMS.AND RZ, [UR8+0x18], R2 ;  /* 0x00001802ffff098c */ /* 0x0009e2000a800008 */
[----:B------:R-:W-:Y:S05]  /*3fc0*/  BRA `(.L_x_74) ;  /* 0x0000000000147947 */ /* 0x000fea0003800000 */
.L_x_73:
[----:B------:R-:W-:Y:S02]  /*3fd0*/  MOV R2, 0x3ff0 ;  /* 0x00003ff000027802 */ /* 0x000fe40000000f00 */
[----:B---3-5:R-:W-:Y:S05]  /*3fe0*/  CALL.REL.NOINC `($__internal_0_$__cuda_sm10x_tcgen05_guardrail_trap_col_being_dealloced_not_returned_by_alloc) ;  /* 0x00000064004c7944 */ /* 0x028fea0003c00000 */
[----:B------:R-:W-:Y:S05]  /*3ff0*/  BRA `(.L_x_74) ;  /* 0x0000000000087947 */ /* 0x000fea0003800000 */
.L_x_72:
[----:B------:R-:W-:Y:S02]  /*4000*/  MOV R2, 0x4020 ;  /* 0x0000402000027802 */ /* 0x000fe40000000f00 */
[----:B---3-5:R-:W-:Y:S05]  /*4010*/  CALL.REL.NOINC `($__internal_2_$__cuda_sm10x_tcgen05_guardrail_trap_unallocated_columns_being_dealloced) ;  /* 0x0000006400587944 */ /* 0x028fea0003c00000 */
.L_x_74:
[----:B------:R-:W-:Y:S01]  /*4020*/  NOP ;  /* 0x0000000000007918 */ /* 0x000fe20000000000 */
[----:B----4-:R-:W-:Y:S05]  /*4030*/  EXIT ;  /* 0x000000000000794d */ /* 0x010fea0003800000 */
.L_x_56:
[----:B------:R-:W-:-:S09]  /*4040*/  UISETP.NE.OR UP0, UPT, UR17, 0x3, !UP3 ;  /* 0x000000031100788c */ /* 0x000fd2000df05670 */
[----:B------:R-:W-:Y:S05]  /*4050*/  BRA.U UP0, `(.L_x_75) ;  /* 0x0000001100587547 */ /* 0x000fea000b800000 */
[----:B------:R-:W2:Y:S01]  /*4060*/  S2UR UR10, SR_CgaCtaId ;  /* 0x00000000000a79c3 */ /* 0x000ea20000008800 */
[----:B------:R-:W3:Y:S01]  /*4070*/  LDCU UR31, c[0x0][0x370] ;  /* 0x00006e00ff1f77ac */ /* 0x000ee20008000800 */
[----:B------:R-:W-:Y:S02]  /*4080*/  HFMA2 R13, -RZ, RZ, 0, 0 ;  /* 0x00000000ff0d7431 */ /* 0x000fe400000001ff */
[----:B------:R-:W-:Y:S01]  /*4090*/  IMAD.MOV.U32 R15, RZ, RZ, 0x1 ;  /* 0x00000001ff0f7424 */ /* 0x000fe200078e00ff */
[----:B------:R-:W-:Y:S01]  /*40a0*/  MOV R7, 0x1000 ;  /* 0x0000100000077802 */ /* 0x000fe20000000f00 */
[----:B------:R-:W3:Y:S01]  /*40b0*/  LDCU.128 UR44, c[0x0][0xb10] ;  /* 0x00016200ff2c77ac */ /* 0x000ee20008000c00 */
[----:B------:R-:W-:Y:S01]  /*40c0*/  IMAD.MOV.U32 R14, RZ, RZ, RZ ;  /* 0x000000ffff0e7224 */ /* 0x000fe200078e00ff */
[----:B------:R-:W4:Y:S01]  /*40d0*/  LDC.64 R16, c[0x0][0x348] ;  /* 0x0000d200ff107b82 */ /* 0x000f220000000a00 */
[----:B------:R-:W1:Y:S01]  /*40e0*/  LDCU UR30, c[0x0][0x374] ;  /* 0x00006e80ff1e77ac */ /* 0x000e620008000800 */
[----:B------:R-:W2:Y:S06]  /*40f0*/  LDCU UR15, c[0x0][0xb0c] ;  /* 0x00016180ff0f77ac */ /* 0x000eac0008000800 */
[----:B------:R-:W4:Y:S01]  /*4100*/  LDC.64 R2, c[0x0][0x888] ;  /* 0x00022200ff027b82 */ /* 0x000f220000000a00 */
[----:B------:R-:W4:Y:S01]  /*4110*/  LDCU UR49, c[0x0][0xb20] ;  /* 0x00016400ff3177ac */ /* 0x000f220008000800 */
[----:B------:R-:W4:Y:S06]  /*4120*/  LDCU UR4, c[0x0][0xb30] ;  /* 0x00016600ff0477ac */ /* 0x000f2c0008000800 */
[----:B------:R-:W4:Y:S01]  /*4130*/  LDC.64 R4, c[0x0][0x890] ;  /* 0x00022400ff047b82 */ /* 0x000f220000000a00 */
[----:B------:R-:W-:Y:S01]  /*4140*/  UMOV UR21, 0x400 ;  /* 0x0000040000157882 */ /* 0x000fe20000000000 */
[----:B---3--:R-:W-:-:S02]  /*4150*/  UIMAD.WIDE.U32 UR6, UR31, UR44, URZ ;  /* 0x0000002c1f0672a5 */ /* 0x008fc4000f8e00ff */
[----:B-1----:R-:W-:Y:S02]  /*4160*/  UIMAD.WIDE.U32 UR8, UR30, UR47, URZ ;  /* 0x0000002f1e0872a5 */ /* 0x002fe4000f8e00ff */
[----:B--2---:R-:W-:Y:S02]  /*4170*/  ULEA UR21, UR10, UR21, 0x18 ;  /* 0x000000150a157291 */ /* 0x004fe4000f8ec0ff */
[----:B------:R-:W-:Y:S02]  /*4180*/  UPLOP3.LUT UP3, UPT, UPT, UPT, UPT, 0x40, 0x4 ;  /* 0x000000000004789c */ /* 0x000fe40003f6e870 */
[----:B------:R-:W-:Y:S02]  /*4190*/  UIADD3 UR37, UPT, UPT, UR21, 0x68, URZ ;  /* 0x0000006815257890 */ /* 0x000fe4000fffe0ff */
[----:B------:R-:W-:Y:S02]  /*41a0*/  UIADD3 UR33, UPT, UPT, UR21, 0x50, URZ ;  /* 0x0000005015217890 */ /* 0x000fe4000fffe0ff */
[----:B------:R-:W-:-:S02]  /*41b0*/  UIADD3 UR25, UPT, UPT, UR21, 0x58, URZ ;  /* 0x0000005815197890 */ /* 0x000fc4000fffe0ff */
[----:B------:R-:W-:Y:S01]  /*41c0*/  UIADD3 UR17, UPT, UPT, UR21, 0x60, URZ ;  /* 0x0000006015117890 */ /* 0x000fe2000fffe0ff */
[----:B------:R-:W-:Y:S01]  /*41d0*/  UMOV UR6, UR7 ;  /* 0x0000000700067c82 */ /* 0x000fe20008000000 */
[----:B------:R-:W-:Y:S01]  /*41e0*/  UMOV UR41, UR9 ;  /* 0x0000000900297c82 */ /* 0x000fe20008000000 */
[----:B------:R-:W-:Y:S02]  /*41f0*/  UISETP.GE.AND UP0, UPT, UR42, 0x1, UPT ;  /* 0x000000012a00788c */ /* 0x000fe4000bf06270 */
[----:B------:R-:W-:Y:S01]  /*4200*/  UISETP.NE.AND UP4, UPT, UR42, 0x1, UPT ;  /* 0x000000012a00788c */ /* 0x000fe2000bf85270 */
[----:B------:R-:W1:Y:S01]  /*4210*/  LDCU.64 UR22, c[0x0][0xb28] ;  /* 0x00016500ff1677ac */ /* 0x000e620008000a00 */
[----:B------:R-:W-:Y:S02]  /*4220*/  UISETP.NE.AND UP6, UPT, UR15, 0x1, UPT ;  /* 0x000000010f00788c */ /* 0x000fe4000bfc5270 */
[----:B------:R-:W-:Y:S02]  /*4230*/  UISETP.NE.AND UP5, UPT, UR46, 0x1, UPT ;  /* 0x000000012e00788c */ /* 0x000fe4000bfa5270 */
[----:B------:R-:W-:-:S02]  /*4240*/  UPRMT UR37, UR10, 0x654, UR37 ;  /* 0x000006540a257896 */ /* 0x000fc40008000025 */
[----:B------:R-:W-:Y:S02]  /*4250*/  USHF.R.U32.HI UR43, URZ, UR45, UR6 ;  /* 0x0000002dff2b7299 */ /* 0x000fe40008011606 */
[----:B------:R-:W-:Y:S02]  /*4260*/  UPRMT UR40, UR10, 0x654, UR33 ;  /* 0x000006540a287896 */ /* 0x000fe40008000021 */
[----:B------:R-:W-:Y:S02]  /*4270*/  UPRMT UR39, UR10, 0x654, UR25 ;  /* 0x000006540a277896 */ /* 0x000fe40008000019 */
[----:B------:R-:W-:Y:S02]  /*4280*/  UPRMT UR38, UR10, 0x654, UR17 ;  /* 0x000006540a267896 */ /* 0x000fe40008000011 */
[----:B----4-:R-:W-:Y:S02]  /*4290*/  USHF.R.U32.HI UR41, URZ, UR49, UR41 ;  /* 0x00000031ff297299 */ /* 0x010fe40008011629 */
[----:B------:R-:W-:-:S11]  /*42a0*/  UISETP.NE.AND UP2, UPT, UR4, 0x1, UPT ;  /* 0x000000010400788c */ /* 0x000fd6000bf45270 */
.L_x_86:
[C---:B------:R-:W-:Y:S02]  /*42b0*/  LEA R12, R14.reuse, UR21, 0x3 ;  /* 0x000000150e0c7c11 */ /* 0x040fe4000f8e18ff */
[----:B------:R-:W-:Y:S02]  /*42c0*/  SHF.L.U32 R9, R13, 0x1f, RZ ;  /* 0x0000001f0d097819 */ /* 0x000fe400000006ff */
[----:B------:R-:W-:Y:S02]  /*42d0*/  LEA R10, R14, UR21, 0x4 ;  /* 0x000000150e0a7c11 */ /* 0x000fe4000f8e20ff */
[----:B--2---:R-:W2:Y:S02]  /*42e0*/  SYNCS.PHASECHK.TRANS64.TRYWAIT P0, [R12+URZ+0xa0], R9 ;  /* 0x0000a0090c0075a7 */ /* 0x004ea400080011ff */
[----:B--2---:R-:W-:Y:S05]  /*42f0*/  @!P0 BRA `(.L_x_76) ;  /* 0x0000005c003c8947 */ /* 0x004fea0003800000 */
.L_x_162:
[----:B--2---:R-:W2:Y:S01]  /*4300*/  LDS.128 R8, [R10+0x130] ;  /* 0x000130000a087984 */ /* 0x004ea20000000c00 */
[----:B------:R-:W-:Y:S01]  /*4310*/  UISETP.GE.AND UP0, UPT, UR42, 0x1, UPT ;  /* 0x000000012a00788c */ /* 0x000fe2000bf06270 */
[----:B------:R-:W-:Y:S01]  /*4320*/  @!PT LDS RZ, [RZ] ;  /* 0x00000000fffff984 */ /* 0x000fe20000000800 */
[----:B------:R-:W-:Y:S01]  /*4330*/  @!PT LDS RZ, [RZ] ;  /* 0x00000000fffff984 */ /* 0x000fe20000000800 */
[----:B------:R-:W-:Y:S01]  /*4340*/  @!PT LDS RZ, [RZ] ;  /* 0x00000000fffff984 */ /* 0x000fe20000000800 */
[----:B------:R-:W-:Y:S01]  /*4350*/  @!PT LDS RZ, [RZ] ;  /* 0x00000000fffff984 */ /* 0x000fe20000000800 */
[----:B------:R3:W-:Y:S06]  /*4360*/  MEMBAR.ALL.CTA ;  /* 0x0000000000007992 */ /* 0x0007ec0000008000 */
[----:B---3--:R-:W3:Y:S01]  /*4370*/  FENCE.VIEW.ASYNC.S ;  /* 0x00000000000073c6 */ /* 0x008ee20000000000 */
[----:B--2---:R-:W-:Y:S11]  /*4380*/  LOP3.LUT P0, RZ, R10, 0x1, RZ, 0xc0, !PT ;  /* 0x000000010aff7812 */ /* 0x004ff6000780c0ff */
[----:B------:R-:W-:Y:S02]  /*4390*/  @!UPT UIADD3 URZ, UPT, UPT, URZ, URZ, URZ ;  /* 0x000000fffffff290 */ /* 0x000fe4000fffe0ff */
[----:B---3--:R-:W-:Y:S01]  /*43a0*/  VOTEU.ANY UP1, P0 ;  /* 0x0000000000ff7886 */ /* 0x008fe20000020100 */
[----:B------:R-:W-:Y:S11]  /*43b0*/  PLOP3.LUT P0, PT, PT, PT, UP1, 0x80, 0x8 ;  /* 0x000000000008781c */ /* 0x000ff60003f0f018 */
[----:B------:R-:W-:Y:S02]  /*43c0*/  @!UPT UIADD3 URZ, UPT, UPT, URZ, URZ, URZ ;  /* 0x000000fffffff290 */ /* 0x000fe4000fffe0ff */
[----:B------:R-:W-:Y:S02]  /*43d0*/  @P0 SHF.R.U32.HI R0, RZ, 0x10, R9 ;  /* 0x00000010ff000819 */ /* 0x000fe40000011609 */
[----:B------:R-:W-:Y:S02]  /*43e0*/  @P0 MOV R6, R8 ;  /* 0x0000000800060202 */ /* 0x000fe40000000f00 */
[----:B------:R-:W-:Y:S01]  /*43f0*/  @P0 R2UR UR4, R0 ;  /* 0x00000000000402ca */ /* 0x000fe200000e0000 */
[----:B------:R-:W-:Y:S01]  /*4400*/  VIADD R0, R12, 0xb0 ;  /* 0x000000b00c007836 */ /* 0x000fe20000000000 */
[----:B------:R-:W-:Y:S02]  /*4410*/  @P0 LOP3.LUT R8, R9, 0xffff, RZ, 0xc0, !PT ;  /* 0x0000ffff09080812 */ /* 0x000fe400078ec0ff */
[----:B------:R-:W-:Y:S02]  /*4420*/  @P0 R2UR UR6, R6 ;  /* 0x00000000060602ca */ /* 0x000fe400000e0000 */
[----:B------:R-:W-:Y:S02]  /*4430*/  PRMT R0, RZ, 0x654, R0 ;  /* 0x00000654ff007816 */ /* 0x000fe40000000000 */
[----:B------:R-:W-:Y:S02]  /*4440*/  @P0 R2UR UR5, R8 ;  /* 0x00000000080502ca */ /* 0x000fe400000e0000 */
[----:B------:R2:W-:Y:S03]  /*4450*/  SYNCS.ARRIVE.TRANS64.RED.A1T0 RZ, [R0+URZ], RZ ;  /* 0x000000ff00ff79a7 */ /* 0x0005e600081004ff */
[----:B------:R-:W-:Y:S04]  /*4460*/  @UP1 UMOV UR29, UR4 ;  /* 0x00000004001d1c82 */ /* 0x000fe80008000000 */
[----:B------:R-:W-:Y:S04]  /*4470*/  @UP1 UMOV UR14, UR6 ;  /* 0x00000006000e1c82 */ /* 0x000fe80008000000 */
[----:B------:R-:W-:Y:S01]  /*4480*/  @UP1 UMOV UR13, UR5 ;  /* 0x00000005000d1c82 */ /* 0x000fe20008000000 */
[----:B------:R-:W-:Y:S05]  /*4490*/  BRA.U !UP0, `(.L_x_77) ;  /* 0x0000000108a47547 */ /* 0x000fea000b800000 */
[----:B------:R-:W-:Y:S02]  /*44a0*/  UIMAD.WIDE.U32 UR18, UR13, UR47, URZ ;  /* 0x0000002f0d1272a5 */ /* 0x000fe4000f8e00ff */
[----:B------:R-:W-:Y:S02]  /*44b0*/  UIMAD.WIDE.U32 UR26, UR14, UR44, URZ ;  /* 0x0000002c0e1a72a5 */ /* 0x000fe4000f8e00ff */
[----:B------:R-:W-:Y:S02]  /*44c0*/  USEL UR4, UR30, UR41, !UP5 ;  /* 0x000000291e047287 */ /* 0x000fe4000e800000 */
[----:B------:R-:W-:Y:S02]  /*44d0*/  USEL UR7, UR31, UR43, !UP6 ;  /* 0x0000002b1f077287 */ /* 0x000fe4000f000000 */
[----:B-1----:R-:W-:Y:S02]  /*44e0*/  UIMAD.WIDE.U32 UR8, UR4, UR22, URZ ;  /* 0x00000016040872a5 */ /* 0x002fe4000f8e00ff */
[----:B------:R-:W-:Y:S01]  /*44f0*/  UIMAD.WIDE.U32 UR10, UR7, UR22, URZ ;  /* 0x00000016070a72a5 */ /* 0x000fe2000f8e00ff */
[----:B------:R-:W-:Y:S02]  /*4500*/  UMOV UR5, UR19 ;  /* 0x0000001300057c82 */ /* 0x000fe40008000000 */
[----:B------:R-:W-:Y:S03]  /*4510*/  USHF.R.U32.HI UR6, URZ, UR49, UR5 ;  /* 0x00000031ff067299 */ /* 0x000fe60008011605 */
[----:B------:R-:W-:Y:S01]  /*4520*/  UMOV UR5, UR27 ;  /* 0x0000001b00057c82 */ /* 0x000fe20008000000 */
[----:B------:R-:W-:Y:S02]  /*4530*/  USEL UR6, UR13, UR6, !UP5 ;  /* 0x000000060d067287 */ /* 0x000fe4000e800000 */
[----:B------:R-:W-:Y:S03]  /*4540*/  USHF.R.U32.HI UR12, URZ, UR45, UR5 ;  /* 0x0000002dff0c7299 */ /* 0x000fe60008011605 */
[----:B------:R-:W-:Y:S02]  /*4550*/  UMOV UR5, UR9 ;  /* 0x0000000900057c82 */ /* 0x000fe40008000000 */
[----:B------:R-:W-:Y:S03]  /*4560*/  @UP4 USHF.R.U32.HI UR4, URZ, UR23, UR5 ;  /* 0x00000017ff044299 */ /* 0x000fe60008011605 */
[----:B------:R-:W-:Y:S01]  /*4570*/  UMOV UR5, UR11 ;  /* 0x0000000b00057c82 */ /* 0x000fe20008000000 */
[----:B------:R-:W-:Y:S02]  /*4580*/  UIMAD UR4, UR42, UR4, URZ ;  /* 0x000000042a0472a4 */ /* 0x000fe4000f8e02ff */
[----:B------:R-:W-:Y:S02]  /*4590*/  @UP4 USHF.R.U32.HI UR7, URZ, UR23, UR5 ;  /* 0x00000017ff074299 */ /* 0x000fe40008011605 */
[----:B------:R-:W-:Y:S02]  /*45a0*/  UIMAD.WIDE.U32 UR10, UR6, UR22, URZ ;  /* 0x00000016060a72a5 */ /* 0x000fe4000f8e00ff */
[----:B------:R-:W-:Y:S02]  /*45b0*/  USEL UR5, UR14, UR12, !UP6 ;  /* 0x0000000c0e057287 */ /* 0x000fe4000f000000 */
[----:B------:R-:W-:Y:S02]  /*45c0*/  UIMAD UR8, UR42, UR7, URZ ;  /* 0x000000072a0872a4 */ /* 0x000fe4000f8e02ff */
[----:B------:R-:W-:Y:S03]  /*45d0*/  UISETP.GE.AND UP0, UPT, UR6, UR4, UPT ;  /* 0x000000040600728c */ /* 0x000fe6000bf06270 */
[----:B------:R-:W-:Y:S01]  /*45e0*/  UMOV UR4, UR11 ;  /* 0x0000000b00047c82 */ /* 0x000fe20008000000 */
[----:B------:R-:W-:Y:S02]  /*45f0*/  UISETP.GE.OR UP0, UPT, UR5, UR8, UP0 ;  /* 0x000000080500728c */ /* 0x000fe40008706670 */
[----:B------:R-:W-:Y:S02]  /*4600*/  USHF.R.U32.HI UR4, URZ, UR23, UR4 ;  /* 0x00000017ff047299 */ /* 0x000fe40008011604 */
[----:B------:R-:W-:Y:S02]  /*4610*/  UIMAD.WIDE.U32 UR8, UR5, UR22, URZ ;  /* 0x00000016050872a5 */ /* 0x000fe4000f8e00ff */
[----:B------:R-:W-:Y:S04]  /*4620*/  USEL UR10, UR6, UR4, !UP4 ;  /* 0x00000004060a7287 */ /* 0x000fe8000e000000 */
[----:B------:R-:W-:Y:S01]  /*4630*/  UIADD3 UR11, UPT, UPT, -UR10, URZ, URZ ;  /* 0x000000ff0a0b7290 */ /* 0x000fe2000fffe1ff */
[----:B------:R-:W-:Y:S02]  /*4640*/  @!UP0 UMOV UR4, UR9 ;  /* 0x0000000900048c82 */ /* 0x000fe40008000000 */
[----:B------:R-:W-:Y:S02]  /*4650*/  @!UP0 USHF.R.U32.HI UR4, URZ, UR23, UR4 ;  /* 0x00000017ff048299 */ /* 0x000fe40008011604 */
[----:B------:R-:W-:Y:S02]  /*4660*/  UIMAD UR8, UR42, UR11, UR6 ;  /* 0x0000000b2a0872a4 */ /* 0x000fe4000f8e0206 */
[----:B------:R-:W-:Y:S04]  /*4670*/  @!UP0 USEL UR4, UR5, UR4, !UP4 ;  /* 0x0000000405048287 */ /* 0x000fe8000e000000 */
[----:B------:R-:W-:Y:S02]  /*4680*/  @!UP0 UIMAD UR8, UR7, UR8, UR4 ;  /* 0x00000008070882a4 */ /* 0x000fe4000f8e0204 */
[----:B------:R-:W-:Y:S02]  /*4690*/  @!UP0 UIADD3 UR9, UPT, UPT, UR10, -UR4, URZ ;  /* 0x800000040a098290 */ /* 0x000fe4000fffe0ff */
[----:B------:R-:W-:Y:S02]  /*46a0*/  UIADD3 UR4, UPT, UPT, -UR5, URZ, URZ ;  /* 0x000000ff05047290 */ /* 0x000fe4000fffe1ff */
[----:B------:R-:W-:Y:S02]  /*46b0*/  UIADD3 UR7, UPT, UPT, -UR6, URZ, URZ ;  /* 0x000000ff06077290 */ /* 0x000fe4000fffe1ff */
[----:B------:R-:W-:Y:S02]  /*46c0*/  @!UP0 UIMAD UR6, UR9, UR42, UR5 ;  /* 0x0000002a090682a4 */ /* 0x000fe4000f8e0205 */
[----:B------:R-:W-:Y:S02]  /*46d0*/  UIMAD UR14, UR15, UR4, UR14 ;  /* 0x000000040f0e72a4 */ /* 0x000fe4000f8e020e */
[----:B------:R-:W-:Y:S01]  /*46e0*/  UIMAD UR13, UR46, UR7, UR13 ;  /* 0x000000072e0d72a4 */ /* 0x000fe2000f8e020d */
[----:B------:R-:W-:Y:S02]  /*46f0*/  @!UP0 UMOV UR5, UR8 ;  /* 0x0000000800058c82 */ /* 0x000fe40008000000 */
[----:B------:R-:W-:Y:S02]  /*4700*/  UIMAD UR14, UR5, UR15, UR14 ;  /* 0x0000000f050e72a4 */ /* 0x000fe4000f8e020e */
[----:B------:R-:W-:Y:S11]  /*4710*/  UIMAD UR13, UR6, UR46, UR13 ;  /* 0x0000002e060d72a4 */ /* 0x000ff6000f8e020d */
[----:B------:R-:W-:Y:S01]  /*4720*/  @!UPT UIADD3 URZ, UPT, UPT, URZ, URZ, URZ ;  /* 0x000000fffffff290 */ /* 0x000fe2000fffe0ff */
.L_x_77:
[----:B------:R-:W3:Y:S01]  /*4730*/  @!UP2 LDCU.128 UR8, c[0x0][0xb10] ;  /* 0x00016200ff08a7ac */ /* 0x000ee20008000c00 */
[C---:B------:R-:W-:Y:S02]  /*4740*/  ISETP.NE.U32.AND P1, PT, R4.reuse, RZ, PT ;  /* 0x000000ff0400720c */ /* 0x040fe40003f25070 */
[----:B------:R-:W-:Y:S02]  /*4750*/  ISETP.NE.U32.AND P0, PT, R4, RZ, PT ;  /* 0x000000ff0400720c */ /* 0x000fe40003f05070 */
[C---:B------:R-:W-:Y:S02]  /*4760*/  ISETP.NE.AND.EX P1, PT, R5.reuse, RZ, PT, P1 ;  /* 0x000000ff0500720c */ /* 0x040fe40003f25310 */
[----:B------:R-:W-:Y:S01]  /*4770*/  ISETP.NE.AND.EX P0, PT, R5, RZ, PT, P0 ;  /* 0x000000ff0500720c */ /* 0x000fe20003f05300 */
[----:B------:R-:W4:Y:S01]  /*4780*/  @!UP2 LDCU UR5, c[0x0][0xb0c] ;  /* 0x00016180ff05a7ac */ /* 0x000f220008000800 */
[----:B------:R-:W-:Y:S01]  /*4790*/  SHF.L.U32 R9, R15, 0x1f, RZ ;  /* 0x0000001f0f097819 */ /* 0x000fe200000006ff */
[----:B------:R-:W-:Y:S02]  /*47a0*/  USHF.L.U32 UR35, UR16, 0x6, URZ ;  /* 0x0000000610237899 */ /* 0x000fe400080006ff */
[----:B------:R-:W-:Y:S02]  /*47b0*/  USHF.L.U32 UR34, UR20, 0x8, URZ ;  /* 0x0000000814227899 */ /* 0x000fe400080006ff */
[----:B---3--:R-:W-:Y:S07]  /*47c0*/  UIMAD.WIDE.U32 UR6, UR14, UR8, URZ ;  /* 0x000000080e0672a5 */ /* 0x008fee000f8e00ff */
[----:B------:R-:W-:Y:S01]  /*47d0*/  @!UP2 UMOV UR4, UR7 ;  /* 0x000000070004ac82 */ /* 0x000fe20008000000 */
[----:B----4-:R-:W-:Y:S02]  /*47e0*/  @!UP2 UISETP.NE.AND UP0, UPT, UR5, 0x1, UPT ;  /* 0x000000010500a88c */ /* 0x010fe4000bf05270 */
[----:B------:R-:W-:Y:S02]  /*47f0*/  @!UP2 USHF.R.U32.HI UR4, URZ, UR9, UR4 ;  /* 0x00000009ff04a299 */ /* 0x000fe40008011604 */
[----:B------:R-:W-:Y:S02]  /*4800*/  UIMAD.WIDE.U32 UR6, UR13, UR11, URZ ;  /* 0x0000000b0d0672a5 */ /* 0x000fe4000f8e00ff */
[----:B------:R-:W-:Y:S02]  /*4810*/  @!UP2 USEL UR8, UR14, UR4, !UP0 ;  /* 0x000000040e08a287 */ /* 0x000fe4000c000000 */
[----:B------:R-:W-:Y:S03]  /*4820*/  @!UP2 UISETP.NE.AND UP0, UPT, UR10, 0x1, UPT ;  /* 0x000000010a00a88c */ /* 0x000fe6000bf05270 */
[----:B------:R-:W-:Y:S02]  /*4830*/  @!UP2 UMOV UR6, UR7 ;  /* 0x000000070006ac82 */ /* 0x000fe40008000000 */
[----:B------:R-:W3:Y:S02]  /*4840*/  @!UP2 LDCU UR4, c[0x0][0xb20] ;  /* 0x00016400ff04a7ac */ /* 0x000ee40008000800 */
[----:B---3--:R-:W-:Y:S04]  /*4850*/  @!UP2 USHF.R.U32.HI UR6, URZ, UR4, UR6 ;  /* 0x00000004ff06a299 */ /* 0x008fe80008011606 */
[----:B------:R-:W-:Y:S04]  /*4860*/  @!UP2 USEL UR6, UR13, UR6, !UP0 ;  /* 0x000000060d06a287 */ /* 0x000fe8000c000000 */
[----:B------:R-:W-:Y:S02]  /*4870*/  @!UP2 UIADD3 UR4, UPT, UPT, -UR8, UR6, URZ ;  /* 0x000000060804a290 */ /* 0x000fe4000fffe1ff */
[----:B------:R-:W-:Y:S02]  /*4880*/  @!UP2 UIADD3 UR6, UPT, UPT, UR8, -UR6, URZ ;  /* 0x800000060806a290 */ /* 0x000fe4000fffe0ff */
[----:B------:R-:W-:Y:S02]  /*4890*/  @!UP2 UIMAD UR14, UR4, UR5, UR14 ;  /* 0x00000005040ea2a4 */ /* 0x000fe4000f8e020e */
[----:B------:R-:W-:Y:S01]  /*48a0*/  @!UP2 UIMAD UR13, UR6, UR10, UR13 ;  /* 0x0000000a060da2a4 */ /* 0x000fe2000f8e020d */
[----:B------:R-:W-:Y:S11]  /*48b0*/  BRA.U UP3, `(.L_x_78) ;  /* 0x0000000103107547 */ /* 0x000ff6000b800000 */
[----:B--2---:R-:W-:Y:S04]  /*48c0*/  MOV R0, UR48 ;  /* 0x0000003000007c02 */ /* 0x004fe80008000f00 */
[----:B------:R-:W-:Y:S04]  /*48d0*/  SHF.L.U32 R11, R0, 0x1f, RZ ;  /* 0x0000001f000b7819 */ /* 0x000fe800000006ff */
[----:B------:R-:W2:Y:S02]  /*48e0*/  SYNCS.PHASECHK.TRANS64.TRYWAIT P2, [UR21+0x98], R11 ;  /* 0x0000980bff0075a7 */ /* 0x000ea40008041115 */
[----:B--2---:R-:W-:Y:S05]  /*48f0*/  @!P2 BRA `(.L_x_79) ;  /* 0x0000005400d0a947 */ /* 0x004fea0003800000 */
.L_x_78:
[----:B------:R-:W-:Y:S05]  /*4900*/  @!P1 BRA `(.L_x_80) ;  /* 0x0000000000309947 */ /* 0x000fea0003800000 */
[----:B------:R-:W-:Y:S01]  /*4910*/  ISETP.NE.U32.AND P1, PT, R2, RZ, PT ;  /* 0x000000ff0200720c */ /* 0x000fe20003f25070 */
[----:B------:R-:W3:Y:S01]  /*4920*/  LDCU.64 UR4, c[0x0][0x358] ;  /* 0x00006b00ff0477ac */ /* 0x000ee20008000a00 */
[----:B------:R-:W-:Y:S02]  /*4930*/  IMAD.MOV.U32 R85, RZ, RZ, 0x1 ;  /* 0x00000001ff557424 */ /* 0x000fe400078e00ff */
[----:B------:R-:W-:Y:S11]  /*4940*/  ISETP.NE.AND.EX P1, PT, R3, RZ, PT, P1 ;  /* 0x000000ff0300720c */ /* 0x000ff60003f25310 */
[----:B------:R-:W-:Y:S02]  /*4950*/  @!UPT UIADD3 URZ, UPT, UPT, URZ, URZ, URZ ;  /* 0x000000fffffff290 */ /* 0x000fe4000fffe0ff */
[----:B--2---:R-:W2:Y:S01]  /*4960*/  @P1 LDC.64 R10, c[0x0][0x888] ;  /* 0x00022200ff0a1b82 */ /* 0x004ea20000000a00 */
[----:B------:R-:W-:Y:S04]  /*4970*/  @P1 IMAD R0, R4, UR36, RZ ;  /* 0x0000002404001c24 */ /* 0x000fe8000f8e02ff */
[----:B--2---:R-:W-:Y:S04]  /*4980*/  @P1 IMAD.WIDE R10, R0, 0x4, R10 ;  /* 0x00000004000a1825 */ /* 0x004fe800078e020a */
[----:B------:R-:W-:Y:S01]  /*4990*/  HFMA2 R0, -RZ, RZ, 0, 5.9604644775390625e-08 ;  /* 0x00000001ff007431 */ /* 0x000fe200000001ff */
[----:B---3-5:R3:W5:Y:S04]  /*49a0*/  @P1 LDG.E R41, desc[UR4][R10.64] ;  /* 0x000000040a291981 */ /* 0x028768000c1e1900 */
[----:B------:R-:W-:Y:S01]  /*49b0*/  @!P1 PRMT R85, R0, 0x7610, R85 ;  /* 0x0000761000559816 */ /* 0x000fe20000000055 */
[----:B---3--:R-:W4:Y:S06]  /*49c0*/  @!P1 LDC R41, c[0x0][0x880] ;  /* 0x00022000ff299b82 */ /* 0x008f2c0000000800 */
.L_x_80:
[----:B----45:R-:W-:Y:S01]  /*49d0*/  @!P0 FSETP.EQ.AND P1, PT, R41, RZ, PT ;  /* 0x000000ff2900820b */ /* 0x030fe20003f22000 */
[----:B------:R-:W-:Y:S01]  /*49e0*/  @!UPT UIADD3 URZ, UPT, UPT, URZ, URZ, URZ ;  /* 0x000000fffffff290 */ /* 0x000fe2000fffe0ff */
[----:B------:R-:W-:Y:S11]  /*49f0*/  @!P0 BRA `(.L_x_81) ;  /* 0x0000000000188947 */ /* 0x000ff60003800000 */
[----:B------:R-:W-:Y:S02]  /*4a00*/  LOP3.LUT P0, RZ, R85, 0xff, RZ, 0xc0, !PT ;  /* 0x000000ff55ff7812 */ /* 0x000fe4000780c0ff */
[----:B------:R-:W-:Y:S04]  /*4a10*/  ISETP.NE.U32.AND P1, PT, R2, RZ, PT ;  /* 0x000000ff0200720c */ /* 0x000fe80003f25070 */
[----:B------:R-:W-:Y:S04]  /*4a20*/  ISETP.NE.AND.EX P1, PT, R3, RZ, PT, P1 ;  /* 0x000000ff0300720c */ /* 0x000fe80003f25310 */
[----:B------:R-:W-:Y:S03]  /*4a30*/  PLOP3.LUT P1, PT, P1, PT, PT, 0x8, 0x80 ;  /* 0x000000000080781c */ /* 0x000fe60000f2e170 */
[----:B------:R-:W-:Y:S11]  /*4a40*/  @P0 FSETP.EQ.AND P1, PT, R41, RZ, PT ;  /* 0x000000ff2900020b */ /* 0x000ff60003f22000 */
[----:B------:R-:W-:Y:S02]  /*4a50*/  @!UPT UIADD3 URZ, UPT, UPT, URZ, URZ, URZ ;  /* 0x000000fffffff290 */ /* 0x000fe4000fffe0ff */
.L_x_81:
[----:B------:R-:W3:Y:S01]  /*4a60*/  SYNCS.PHASECHK.TRANS64.TRYWAIT P2, [UR21+0x70], R9 ;  /* 0x00007009ff0075a7 */ /* 0x000ee20008041115 */
[----:B------:R-:W-:Y:S04]  /*4a70*/  ELECT P0, URZ, PT ;  /* 0x0000000000ff782f */ /* 0x000fe80003800000 */
[----:B------:R-:W-:Y:S11]  /*4a80*/  PLOP3.LUT P1, PT, P1, P0, PT, 0xf2, 0x2f ;  /* 0x00000000002f781c */ /* 0x000ff60000f21e72 */
[----:B------:R-:W-:Y:S02]  /*4a90*/  @!UPT UIADD3 URZ, UPT, UPT, URZ, URZ, URZ ;  /* 0x000000fffffff290 */ /* 0x000fe4000fffe0ff */
[----:B------:R-:W-:Y:S05]  /*4aa0*/  @!P1 IADD3 R8, P0, PT, R16, 0x580, RZ ;  /* 0x0000058010089810 */ /* 0x000fea0007f1e0ff */
[----:B------:R-:W-:Y:S01]  /*4ab0*/  @!P1 IMAD.X R6, RZ, RZ, R17, P0 ;  /* 0x000000ffff069224 */ /* 0x000fe200000e0611 */
[----:B---3--:R-:W-:Y:S07]  /*4ac0*/  @!P2 BRA `(.L_x_82) ;  /* 0x000000540074a947 */ /* 0x008fee0003800000 */
.L_x_165:
[----:B------:R-:W-:Y:S01]  /*4ad0*/  @!P1 R2UR UR5, R8 ;  /* 0x00000000080592ca */ /* 0x000fe200000e0000 */
[----:B------:R-:W-:Y:S01]  /*4ae0*/  VOTEU.ALL UP0, P1 ;  /* 0x0000000000ff7886 */ /* 0x000fe20000800000 */
[----:B------:R-:W-:Y:S01]  /*4af0*/  @!P1 R2UR UR4, R6 ;  /* 0x00000000060492ca */ /* 0x000fe200000e0000 */
[----:B--2---:R-:W-:Y:S01]  /*4b00*/  @!P1 IMAD.MOV.U32 R0, RZ, RZ, 0x1000 ;  /* 0x00001000ff009424 */ /* 0x004fe200078e00ff */
[----:B------:R-:W-:Y:S01]  /*4b10*/  UMOV UR6, 0x0 ;  /* 0x0000000000067882 */ /* 0x000fe20000000000 */
[----:B------:R-:W-:Y:S01]  /*4b20*/  UMOV UR7, 0x10000000 ;  /* 0x1000000000077882 */ /* 0x000fe20000000000 */
[----:B------:R-:W-:Y:S01]  /*4b30*/  @!UP0 UIADD3 UR32, UPT, UPT, UR21, 0x200, URZ ;  /* 0x0000020015208890 */ /* 0x000fe2000fffe0ff */
[----:B------:R-:W-:Y:S01]  /*4b40*/  @!P1 IADD3 R8, P0, PT, R16, 0x580, RZ ;  /* 0x0000058010089810 */ /* 0x000fe20007f1e0ff */
[----:B------:R-:W-:Y:S04]  /*4b50*/  VOTEU.ALL UP0, P1 ;  /* 0x0000000000ff7886 */ /* 0x000fe80000800000 */
[----:B------:R-:W-:Y:S02]  /*4b60*/  @!P1 IMAD.X R6, RZ, RZ, R17, P0 ;  /* 0x000000ffff069224 */ /* 0x000fe400000e0611 */
[----:B------:R-:W-:Y:S02]  /*4b70*/  IMAD.U32 R10, RZ, RZ, UR5 ;  /* 0x00000005ff0a7e24 */ /* 0x000fe4000f8e00ff */
[----:B------:R-:W-:Y:S03]  /*4b80*/  IMAD.U32 R11, RZ, RZ, UR4 ;  /* 0x00000004ff0b7e24 */ /* 0x000fe6000f8e00ff */
[----:B------:R-:W-:Y:S02]  /*4b90*/  @!P1 R2UR UR4, R10 ;  /* 0x000000000a0492ca */ /* 0x000fe400000e0000 */
[----:B------:R-:W-:Y:S11]  /*4ba0*/  @!P1 R2UR UR5, R11 ;  /* 0x000000000b0592ca */ /* 0x000ff600000e0000 */
[----:B------:R-:W-:Y:S02]  /*4bb0*/  @!UPT UIADD3 URZ, UPT, UPT, URZ, URZ, URZ ;  /* 0x000000fffffff290 */ /* 0x000fe4000fffe0ff */
[----:B------:R2:W-:Y:S01]  /*4bc0*/  @!UP0 UTMALDG.3D [UR32], [UR4], desc[UR6] ;  /* 0x00000620040085b4 */ /* 0x0005e20008011000 */
[----:B------:R2:W-:Y:S01]  /*4bd0*/  @!P1 SYNCS.ARRIVE.TRANS64.RED.A0TR RZ, [UR21+0x50], R0 ;  /* 0x00005000ffff99a7 */ /* 0x0005e20008300415 */
[----:B------:R-:W-:Y:S01]  /*4be0*/  SYNCS.ARRIVE.TRANS64.RED.A1T0 RZ, [UR40], RZ ;  /* 0x000000ffffff79a7 */ /* 0x000fe20008100428 */
[----:B------:R-:W3:Y:S02]  /*4bf0*/  SYNCS.PHASECHK.TRANS64.TRYWAIT P2, [UR21+0x78], R9 ;  /* 0x00007809ff0075a7 */ /* 0x000ee40008041115 */
[----:B--23--:R-:W-:Y:S05]  /*4c00*/  @!P2 BRA `(.L_x_83) ;  /* 0x00000054003ca947 */ /* 0x00cfea0003800000 */
.L_x_167:
        /* <DEDUP_REMOVED lines=8> */
[----:B------:R-:W-:Y:S01]  /*4c90*/  @!UP0 UIADD3 UR24, UPT, UPT, UR21, 0x1200, URZ ;  /* 0x0000120015188890 */ /* 0x000fe2000fffe0ff */
[----:B------:R-:W-:Y:S01]  /*4ca0*/  VOTEU.ALL UP0, P1 ;  /* 0x0000000000ff7886 */ /* 0x000fe20000800000 */
[----:B------:R-:W-:Y:S01]  /*4cb0*/  UMOV UR27, UR35 ;  /* 0x00000023001b7c82 */ /* 0x000fe20008000000 */
[----:B------:R-:W-:Y:S02]  /*4cc0*/  UMOV UR28, UR36 ;  /* 0x00000024001c7c82 */ /* 0x000fe40008000000 */
[----:B------:R-:W-:Y:S02]  /*4cd0*/  IMAD.U32 R10, RZ, RZ, UR5 ;  /* 0x00000005ff0a7e24 */ /* 0x000fe4000f8e00ff */
[----:B------:R-:W-:Y:S02]  /*4ce0*/  IMAD.U32 R11, RZ, RZ, UR4 ;  /* 0x00000004ff0b7e24 */ /* 0x000fe4000f8e00ff */
[----:B------:R-:W-:Y:S01]  /*4cf0*/  @!P1 IMAD.X R6, RZ, RZ, R17, P0 ;  /* 0x000000ffff069224 */ /* 0x000fe200000e0611 */
        /* <DEDUP_REMOVED lines=8> */
.L_x_169:
[----:B------:R-:W-:Y:S01]  /*4d80*/  @!P1 R2UR UR5, R8 ;  /* 0x00000000080592ca */ /* 0x000fe200000e0000 */
[----:B------:R-:W-:Y:S01]  /*4d90*/  VOTEU.ALL UP0, P1 ;  /* 0x0000000000ff7886 */ /* 0x000fe20000800000 */
[----:B------:R-:W-:Y:S01]  /*4da0*/  @!P1 R2UR UR4, R6 ;  /* 0x00000000060492ca */ /* 0x000fe200000e0000 */
[----:B--2---:R-:W-:Y:S01]  /*4db0*/  @!P1 IMAD.MOV.U32 R0, RZ, RZ, 0x1000 ;  /* 0x00001000ff009424 */ /* 0x004fe200078e00ff */
[----:B------:R-:W-:Y:S01]  /*4dc0*/  UMOV UR6, 0x0 ;  /* 0x0000000000067882 */ /* 0x000fe20000000000 */
[----:B------:R-:W-:Y:S01]  /*4dd0*/  UMOV UR7, 0x10000000 ;  /* 0x1000000000077882 */ /* 0x000fe20000000000 */
[----:B------:R-:W-:Y:S01]  /*4de0*/  @!UP0 UIADD3 UR18, UPT, UPT, UR34, 0x80, URZ ;  /* 0x0000008022128890 */ /* 0x000fe2000fffe0ff */
[----:B------:R-:W-:Y:S01]  /*4df0*/  VIADD R14, R14, 0x1 ;  /* 0x000000010e0e7836 */ /* 0x000fe20000000000 */
[----:B------:R-:W-:Y:S01]  /*4e00*/  @!UP0 UIADD3 UR16, UPT, UPT, UR21, 0x2200, URZ ;  /* 0x0000220015108890 */ /* 0x000fe2000fffe0ff */
[----:B------:R-:W-:Y:S01]  /*4e10*/  VOTEU.ALL UP0, P1 ;  /* 0x0000000000ff7886 */ /* 0x000fe20000800000 */
[----:B------:R-:W-:Y:S01]  /*4e20*/  UMOV UR19, UR35 ;  /* 0x0000002300137c82 */ /* 0x000fe20008000000 */
[----:B------:R-:W-:Y:S02]  /*4e30*/  UMOV UR20, UR36 ;  /* 0x0000002400147c82 */ /* 0x000fe40008000000 */
        /* <DEDUP_REMOVED lines=10> */
.L_x_171:
[----:B------:R-:W-:Y:S01]  /*4ee0*/  @!P1 IADD3 R6, P0, PT, R16, 0x580, RZ ;  /* 0x0000058010069810 */ /* 0x000fe20007f1e0ff */
[----:B------:R-:W-:Y:S01]  /*4ef0*/  VOTEU.ALL UP0, P1 ;  /* 0x0000000000ff7886 */ /* 0x000fe20000800000 */
[----:B------:R-:W-:Y:S01]  /*4f00*/  UMOV UR6, 0x0 ;  /* 0x0000000000067882 */ /* 0x000fe20000000000 */
[----:B------:R-:W-:Y:S01]  /*4f10*/  UMOV UR7, 0x10000000 ;  /* 0x1000000000077882 */ /* 0x000fe20000000000 */
[----:B------:R-:W-:Y:S01]  /*4f20*/  @!P1 R2UR UR5, R6 ;  /* 0x00000000060592ca */ /* 0x000fe200000e0000 */
[----:B--2---:R-:W-:Y:S01]  /*4f30*/  @!P1 IMAD.X R0, RZ, RZ, R17, P0 ;  /* 0x000000ffff009224 */ /* 0x004fe200000e0611 */
[----:B------:R-:W-:Y:S01]  /*4f40*/  @!UP0 UIADD3 UR10, UPT, UPT, UR34, 0xc0, URZ ;  /* 0x000000c0220a8890 */ /* 0x000fe2000fffe0ff */
[----:B------:R-:W-:Y:S01]  /*4f50*/  R2UR UR16, R87 ;  /* 0x00000000571072ca */ /* 0x000fe200000e0000 */
[----:B------:R-:W-:Y:S01]  /*4f60*/  @!UP0 UIADD3 UR8, UPT, UPT, UR21, 0x3200, URZ ;  /* 0x0000320015088890 */ /* 0x000fe2000fffe0ff */
[----:B------:R-:W-:Y:S01]  /*4f70*/  ISETP.NE.AND P0, PT, R14, 0x2, PT ;  /* 0x000000020e00780c */ /* 0x000fe20003f05270 */
[----:B------:R-:W-:Y:S01]  /*4f80*/  @!UP0 UIADD3 UR9, UPT, UPT, UR21, 0x68, URZ ;  /* 0x0000006815098890 */ /* 0x000fe2000fffe0ff */
[----:B------:R-:W-:Y:S01]  /*4f90*/  @!P1 R2UR UR4, R0 ;  /* 0x00000000000492ca */ /* 0x000fe200000e0000 */
[----:B------:R-:W-:Y:S01]  /*4fa0*/  VOTEU.ALL UP0, P1 ;  /* 0x0000000000ff7886 */ /* 0x000fe20000800000 */
[----:B------:R-:W-:Y:S01]  /*4fb0*/  UMOV UR11, UR35 ;  /* 0x00000023000b7c82 */ /* 0x000fe20008000000 */
[----:B------:R-:W-:Y:S01]  /*4fc0*/  UMOV UR12, UR36 ;  /* 0x00000024000c7c82 */ /* 0x000fe20008000000 */
[----:B------:R-:W-:Y:S01]  /*4fd0*/  SEL R0, RZ, 0x1, P0 ;  /* 0x00000001ff007807 */ /* 0x000fe20000000000 */
[----:B------:R-:W-:Y:S01]  /*4fe0*/  UPLOP3.LUT UP3, UPT, UPT, UPT, UPT, 0x80, 0x8 ;  /* 0x000000000008789c */ /* 0x000fe20003f6f070 */
[----:B------:R-:W-:Y:S01]  /*4ff0*/  IMAD.U32 R8, RZ, RZ, UR5 ;  /* 0x00000005ff087e24 */ /* 0x000fe2000f8e00ff */
[----:B------:R-:W-:Y:S01]  /*5000*/  LOP3.LUT R15, R15, 0x1, RZ, 0x3c, !PT ;  /* 0x000000010f0f7812 */ /* 0x000fe200078e3cff */
[----:B------:R-:W-:Y:S01]  /*5010*/  UMOV UR36, UR29 ;  /* 0x0000001d00247c82 */ /* 0x000fe20008000000 */
[----:B------:R-:W-:Y:S01]  /*5020*/  LOP3.LUT R13, R13, R0, RZ, 0x3c, !PT ;  /* 0x000000000d0d7212 */ /* 0x000fe200078e3cff */
[----:B------:R-:W-:Y:S01]  /*5030*/  UIADD3 UR20, UPT, UPT, UR13, UR16, URZ ;  /* 0x000000100d147290 */ /* 0x000fe2000fffe0ff */
[----:B------:R-:W-:Y:S01]  /*5040*/  SEL R14, R14, RZ, P0 ;  /* 0x000000ff0e0e7207 */ /* 0x000fe20000000000 */
[----:B------:R-:W-:Y:S01]  /*5050*/  UIADD3 UR16, UPT, UPT, UR14, UR59, URZ ;  /* 0x0000003b0e107290 */ /* 0x000fe2000fffe0ff */
[----:B------:R-:W-:Y:S01]  /*5060*/  IMAD.U32 R9, RZ, RZ, UR4 ;  /* 0x00000004ff097e24 */ /* 0x000fe2000f8e00ff */
[----:B------:R-:W-:Y:S04]  /*5070*/  @!P1 R2UR UR4, R8 ;  /* 0x00000000080492ca */ /* 0x000fe800000e0000 */
[----:B------:R-:W-:Y:S11]  /*5080*/  @!P1 R2UR UR5, R9 ;  /* 0x00000000090592ca */ /* 0x000ff600000e0000 */
[----:B------:R-:W-:Y:S02]  /*5090*/  @!UPT UIADD3 URZ, UPT, UPT, URZ, URZ, URZ ;  /* 0x000000fffffff290 */ /* 0x000fe4000fffe0ff */
[----:B------:R2:W-:Y:S01]  /*50a0*/  @!UP0 UTMALDG.3D [UR8], [UR4], desc[UR6] ;  /* 0x00000608040085b4 */ /* 0x0005e20008011000 */
[----:B------:R2:W-:Y:S01]  /*50b0*/  @!P1 SYNCS.ARRIVE.TRANS64.RED.A0TR RZ, [UR21+0x68], R7 ;  /* 0x00006807ffff99a7 */ /* 0x0005e20008300415 */
[----:B------:R-:W-:Y:S01]  /*50c0*/  SYNCS.ARRIVE.TRANS64.RED.A1T0 RZ, [UR37], RZ ;  /* 0x000000ffffff79a7 */ /* 0x000fe20008100425 */
[----:B------:R-:W-:Y:S05]  /*50d0*/  BRA.U UP1, `(.L_x_86) ;  /* 0xfffffff101747547 */ /* 0x000fea000b83ffff */
[----:B------:R-:W-:-:S04]  /*50e0*/  SHF.L.U32 R3, R15, 0x1f, RZ ;  /* 0x0000001f0f037819 */ /* 0x000fc800000006ff */
[----:B------:R-:W3:Y:S02]  /*50f0*/  SYNCS.PHASECHK.TRANS64.TRYWAIT P0, [UR21+0x70], R3 ;  /* 0x00007003ff0075a7 */ /* 0x000ee40008001115 */
[----:B---3--:R-:W-:Y:S05]  /*5100*/  @!P0 BRA `(.L_x_87) ;  /* 0x0000005000448947 */ /* 0x008fea0003800000 */
.L_x_173:
[----:B------:R-:W4:Y:S02]  /*5110*/  SYNCS.PHASECHK.TRANS64.TRYWAIT P0, [UR21+0x78], R3 ;  /* 0x00007803ff0075a7 */ /* 0x000f240008001115 */
[----:B----4-:R-:W-:Y:S05]  /*5120*/  @!P0 BRA `(.L_x_88) ;  /* 0x0000005000548947 */ /* 0x010fea0003800000 */
.L_x_175:
[----:B------:R-:W4:Y:S02]  /*5130*/  SYNCS.PHASECHK.TRANS64.TRYWAIT P0, [UR21+0x80], R3 ;  /* 0x00008003ff0075a7 */ /* 0x000f240008001115 */
[----:B----4-:R-:W-:Y:S05]  /*5140*/  @!P0 BRA `(.L_x_89) ;  /* 0x0000005000648947 */ /* 0x010fea0003800000 */
.L_x_177:
[----:B---3--:R-:W-:-:S07]  /*5150*/  MOV R0, UR21 ;  /* 0x0000001500007c02 */ /* 0x008fce0008000f00 */
.L_x_90:
[----:B---3--:R-:W-:-:S04]  /*5160*/  SHF.L.U32 R3, R15, 0x1f, RZ ;  /* 0x0000001f0f037819 */ /* 0x008fc800000006ff */
[----:B------:R3:W4:Y:S03]  /*5170*/  SYNCS.PHASECHK.TRANS64.TRYWAIT P0, [R0+URZ+0x88], R3 ;  /* 0x00008803000075a7 */ /* 0x00072600080011ff */
[----:B----4-:R-:W-:Y:S05]  /*5180*/  @!P0 NANOSLEEP.SYNCS 0x989680 ;  /* 0x009896800000895d */ /* 0x010fea0003900000 */
[----:B------:R-:W4:Y:S02]  /*5190*/  @!P0 SYNCS.PHASECHK.TRANS64 P0, [R0+URZ+0x88], R3 ;  /* 0x00008803000085a7 */ /* 0x000f2400080010ff */
[----:B-12-4-:R-:W-:Y:S05]  /*51a0*/  @P0 EXIT ;  /* 0x000000000000094d */ /* 0x016fea0003800000 */
[----:B------:R-:W-:Y:S05]  /*51b0*/  BRA `(.L_x_90) ;  /* 0xfffffffc00e87947 */ /* 0x000fea000383ffff */
.L_x_75:
[----:B------:R-:W-:-:S06]  /*51c0*/  UISETP.GE.AND UP0, UPT, UR17, 0x4, UPT ;  /* 0x000000041100788c */ /* 0x000fcc000bf06270 */
[----:B------:R-:W-:-:S13]  /*51d0*/  PLOP3.LUT P0, PT, PT, PT, UP0, 0x80, 0x8 ;  /* 0x000000000008781c */ /* 0x000fda0003f0f008 */
[----:B-1----:R-:W-:Y:S05]  /*51e0*/  @!P0 EXIT ;  /* 0x000000000000894d */ /* 0x002fea0003800000 */
[----:B------:R-:W1:Y:S08]  /*51f0*/  S2UR UR4, SR_CgaCtaId ;  /* 0x00000000000479c3 */ /* 0x000e700000008800 */
[----:B------:R-:W-:Y:S01]  /*5200*/  BAR.SYNC.DEFER_BLOCKING 0x6, 0xa0 ;  /* 0x0182800000007b1d */ /* 0x000fe20000010000 */
[C---:B------:R-:W-:Y:S01]  /*5210*/  IMAD.SHL.U32 R7, R95.reuse, 0x40, RZ ;  /* 0x000000405f077824 */ /* 0x040fe200078e00ff */
[C---:B------:R-:W-:Y:S01]  /*5220*/  LOP3.LUT R97, R95.reuse, 0x60, RZ, 0xc0, !PT ;  /* 0x000000605f617812 */ /* 0x040fe200078ec0ff */
[----:B------:R-:W-:-:S02]  /*5230*/  IMAD.SHL.U32 R4, R95, 0x20, RZ ;  /* 0x000000205f047824 */ /* 0x000fc400078e00ff */
[----:B------:R-:W-:Y:S02]  /*5240*/  HFMA2 R36, -RZ, RZ, 0, 0 ;  /* 0x00000000ff247431 */ /* 0x000fe400000001ff */
[----:B------:R-:W-:Y:S01]  /*5250*/  IMAD.SHL.U32 R6, R95, 0x2, RZ ;  /* 0x000000025f067824 */ /* 0x000fe200078e00ff */
[----:B------:R-:W-:Y:S01]  /*5260*/  UMOV UR44, 0x400 ;  /* 0x00000400002c7882 */ /* 0x000fe20000000000 */
[----:B------:R-:W2:Y:S01]  /*5270*/  LDC.64 R82, c[0x0][0x8b0] ;  /* 0x00022c00ff527b82 */ /* 0x000ea20000000a00 */
[----:B------:R-:W-:Y:S01]  /*5280*/  LOP3.LUT R5, R7, 0x180, RZ, 0xc0, !PT ;  /* 0x0000018007057812 */ /* 0x000fe200078ec0ff */
[----:B------:R-:W-:Y:S01]  /*5290*/  IMAD.U32 R37, R95, 0x10000, RZ ;  /* 0x000100005f257824 */ /* 0x000fe200078e00ff */
[----:B------:R-:W-:Y:S01]  /*52a0*/  LOP3.LUT R4, R4, 0xc00, RZ, 0xc0, !PT ;  /* 0x00000c0004047812 */ /* 0x000fe200078ec0ff */
[----:B------:R-:W-:Y:S01]  /*52b0*/  IMAD.MOV.U32 R94, RZ, RZ, RZ ;  /* 0x000000ffff5e7224 */ /* 0x000fe200078e00ff */
[----:B------:R-:W-:Y:S01]  /*52c0*/  LOP3.LUT R6, R5, 0x20, R6, 0xf8, !PT ;  /* 0x0000002005067812 */ /* 0x000fe200078ef806 */
[----:B------:R-:W-:Y:S01]  /*52d0*/  IMAD.SHL.U32 R5, R95, 0x8, RZ ;  /* 0x000000085f057824 */ /* 0x000fe200078e00ff */
[----:B------:R-:W-:Y:S01]  /*52e0*/  LOP3.LUT R4, R4, 0x40, R7, 0xf8, !PT ;  /* 0x0000004004047812 */ /* 0x000fe200078ef807 */
[----:B------:R-:W3:Y:S01]  /*52f0*/  LDC.64 R80, c[0x0][0x8a8] ;  /* 0x00022a00ff507b82 */ /* 0x000ee20000000a00 */
[----:B------:R-:W-:Y:S01]  /*5300*/  LOP3.LUT R37, R37, 0x600000, RZ, 0xc0, !PT ;  /* 0x0060000025257812 */ /* 0x000fe200078ec0ff */
[----:B------:R-:W-:Y:S01]  /*5310*/  IMAD.MOV.U32 R89, RZ, RZ, RZ ;  /* 0x000000ffff597224 */ /* 0x000fe200078e00ff */
[----:B------:R-:W-:-:S02]  /*5320*/  LOP3.LUT R95, R95, 0x2, RZ, 0xc0, !PT ;  /* 0x000000025f5f7812 */ /* 0x000fc400078ec0ff */
[----:B------:R-:W-:Y:S02]  /*5330*/  CS2R R92, SRZ ;  /* 0x00000000005c7805 */ /* 0x000fe4000001ff00 */
[----:B------:R-:W-:Y:S01]  /*5340*/  LOP3.LUT R5, R6, 0x30, R5, 0x78, !PT ;  /* 0x0000003006057812 */ /* 0x000fe200078e7805 */
[----:B------:R-:W4:Y:S01]  /*5350*/  LDCU UR57, c[0x0][0x370] ;  /* 0x00006e00ff3977ac */ /* 0x000f220008000800 */
[----:B------:R-:W-:Y:S01]  /*5360*/  LOP3.LUT R4, R4, 0x200, R7, 0xf8, !PT ;  /* 0x0000020004047812 */ /* 0x000fe200078ef807 */
[----:B------:R-:W-:Y:S01]  /*5370*/  IMAD.MOV R90, RZ, RZ, -R95 ;  /* 0x000000ffff5a7224 */ /* 0x000fe200078e0a5f */
[----:B------:R-:W-:Y:S01]  /*5380*/  MOV R91, RZ ;  /* 0x000000ff005b7202 */ /* 0x000fe20000000f00 */
[----:B-1----:R-:W-:Y:S01]  /*5390*/  ULEA UR44, UR4, UR44, 0x18 ;  /* 0x0000002c042c7291 */ /* 0x002fe2000f8ec0ff */
[----:B------:R-:W-:Y:S01]  /*53a0*/  LOP3.LUT R84, R4, R5, RZ, 0xfc, !PT ;  /* 0x0000000504547212 */ /* 0x000fe200078efcff */
[----:B------:R-:W1:Y:S02]  /*53b0*/  LDCU.64 UR62, c[0x0][0x348] ;  /* 0x00006900ff3e77ac */ /* 0x000e640008000a00 */
[----:B------:R-:W-:-:S02]  /*53c0*/  UIADD3 UR4, UPT, UPT, UR44, 0x4200, URZ ;  /* 0x000042002c047890 */ /* 0x000fc4000fffe0ff */
[----:B------:R-:W-:-:S03]  /*53d0*/  UIADD3 UR5, UPT, UPT, UR44, 0x200, URZ ;  /* 0x000002002c057890 */ /* 0x000fc6000fffe0ff */
[----:B------:R-:W4:Y:S01]  /*53e0*/  LDS R0, [UR44+0x150] ;  /* 0x0001502cff007984 */ /* 0x000f220008000800 */
[----:B------:R-:W1:Y:S01]  /*53f0*/  LDCU UR43, c[0x0][0xb0c] ;  /* 0x00016180ff2b77ac */ /* 0x000e620008000800 */
[----:B------:R-:W-:Y:S02]  /*5400*/  IMAD.U32 R96, RZ, RZ, UR4 ;  /* 0x00000004ff607e24 */ /* 0x000fe4000f8e00ff */
[----:B------:R-:W-:Y:S01]  /*5410*/  IMAD.U32 R98, RZ, RZ, UR5 ;  /* 0x00000005ff627e24 */ /* 0x000fe2000f8e00ff */
[----:B------:R-:W1:Y:S01]  /*5420*/  LDCU UR39, c[0x0][0xb30] ;  /* 0x00016600ff2777ac */ /* 0x000e620008000800 */
[----:B------:R-:W1:Y:S01]  /*5430*/  LDCU.64 UR46, c[0x0][0x888] ;  /* 0x00011100ff2e77ac */ /* 0x000e620008000a00 */
[----:B------:R-:W1:Y:S01]  /*5440*/  LDCU.64 UR40, c[0x0][0xb28] ;  /* 0x00016500ff2877ac */ /* 0x000e620008000a00 */
[----:B------:R-:W1:Y:S01]  /*5450*/  LDCU.64 UR60, c[0x0][0x890] ;  /* 0x00011200ff3c77ac */ /* 0x000e620008000a00 */
[----:B------:R-:W1:Y:S01]  /*5460*/  LDCU.128 UR52, c[0x0][0xb10] ;  /* 0x00016200ff3477ac */ /* 0x000e620008000c00 */
[----:B------:R-:W1:Y:S02]  /*5470*/  LDCU UR56, c[0x0][0x374] ;  /* 0x00006e80ff3877ac */ /* 0x000e640008000800 */
[----:B-1234-:R-:W-:-:S07]  /*5480*/  IMAD.IADD R37, R0, 0x1, R37 ;  /* 0x0000000100257824 */ /* 0x01efce00078e0225 */
.L_x_132:
[C---:B------:R-:W-:Y:S02]  /*5490*/  LEA R3, R89.reuse, UR44, 0x3 ;  /* 0x0000002c59037c11 */ /* 0x040fe4000f8e18ff */
[----:B------:R-:W-:Y:S02]  /*54a0*/  SHF.L.U32 R0, R92, 0x1f, RZ ;  /* 0x0000001f5c007819 */ /* 0x000fe400000006ff */
[----:B------:R-:W-:Y:S02]  /*54b0*/  LEA R5, R89, UR44, 0x4 ;  /* 0x0000002c59057c11 */ /* 0x000fe4000f8e20ff */
[----:B-1----:R-:W1:Y:S02]  /*54c0*/  SYNCS.PHASECHK.TRANS64.TRYWAIT P0, [R3+URZ+0xa0], R0 ;  /* 0x0000a000030075a7 */ /* 0x002e6400080011ff */
[----:B-1----:R-:W-:Y:S05]  /*54d0*/  @!P0 BRA `(.L_x_91) ;  /* 0x0000004c00988947 */ /* 0x002fea0003800000 */
.L_x_178:
        /* <DEDUP_REMOVED lines=11> */
[----:B------:R-:W-:Y:S01]  /*5590*/  PLOP3.LUT P0, PT, PT, PT, UP1, 0x80, 0x8 ;  /* 0x000000000008781c */ /* 0x000fe20003f0f018 */
[----:B------:R-:W-:Y:S11]  /*55a0*/  UP2UR UR45, UPR, URZ, 0x2 ;  /* 0x00000002ff2d7883 */ /* 0x000ff60008000000 */
[----:B------:R-:W-:Y:S01]  /*55b0*/  @!UPT UIADD3 URZ, UPT, UPT, URZ, URZ, URZ ;  /* 0x000000fffffff290 */ /* 0x000fe2000fffe0ff */
[----:B-1----:R-:W-:Y:S02]  /*55c0*/  @P0 SHF.R.U32.HI R0, RZ, 0x10, R5 ;  /* 0x00000010ff000819 */ /* 0x002fe40000011605 */
        /* <DEDUP_REMOVED lines=12> */
[----:B------:R-:W2:Y:S01]  /*5690*/  LDCU UR12, c[0x0][0xb20] ;  /* 0x00016400ff0c77ac */ /* 0x000ea20008000800 */
[----:B------:R-:W-:Y:S02]  /*56a0*/  UIMAD.WIDE.U32 UR4, UR56, UR55, URZ ;  /* 0x00000037380472a5 */ /* 0x000fe4000f8e00ff */
[----:B------:R-:W-:Y:S02]  /*56b0*/  UIMAD.WIDE.U32 UR6, UR57, UR52, URZ ;  /* 0x00000034390672a5 */ /* 0x000fe4000f8e00ff */
[----:B------:R-:W-:Y:S02]  /*56c0*/  UISETP.NE.AND UP0, UPT, UR54, 0x1, UPT ;  /* 0x000000013600788c */ /* 0x000fe4000bf05270 */
[----:B------:R-:W-:Y:S02]  /*56d0*/  UIMAD.WIDE.U32 UR8, UR37, UR55, URZ ;  /* 0x00000037250872a5 */ /* 0x000fe4000f8e00ff */
[----:B------:R-:W-:Y:S02]  /*56e0*/  UIMAD.WIDE.U32 UR10, UR38, UR52, URZ ;  /* 0x00000034260a72a5 */ /* 0x000fe4000f8e00ff */
[----:B------:R-:W-:Y:S02]  /*56f0*/  UISETP.NE.AND UP1, UPT, UR43, 0x1, UPT ;  /* 0x000000012b00788c */ /* 0x000fe4000bf25270 */
[----:B------:R-:W-:Y:S01]  /*5700*/  UISETP.NE.AND UP2, UPT, UR42, 0x1, UPT ;  /* 0x000000012a00788c */ /* 0x000fe2000bf45270 */
[----:B------:R-:W-:Y:S02]  /*5710*/  UMOV UR4, UR5 ;  /* 0x0000000500047c82 */ /* 0x000fe40008000000 */
[----:B--2---:R-:W-:Y:S03]  /*5720*/  USHF.R.U32.HI UR5, URZ, UR12, UR4 ;  /* 0x0000000cff057299 */ /* 0x004fe60008011604 */
[----:B------:R-:W-:Y:S02]  /*5730*/  UMOV UR4, UR7 ;  /* 0x0000000700047c82 */ /* 0x000fe40008000000 */
[----:B------:R-:W-:Y:S02]  /*5740*/  USHF.R.U32.HI UR7, URZ, UR53, UR4 ;  /* 0x00000035ff077299 */ /* 0x000fe40008011604 */
[----:B------:R-:W-:Y:S02]  /*5750*/  USEL UR4, UR56, UR5, !UP0 ;  /* 0x0000000538047287 */ /* 0x000fe4000c000000 */
[----:B------:R-:W-:Y:S01]  /*5760*/  USEL UR7, UR57, UR7, !UP1 ;  /* 0x0000000739077287 */ /* 0x000fe2000c800000 */
[----:B------:R-:W-:Y:S01]  /*5770*/  UMOV UR5, UR9 ;  /* 0x0000000900057c82 */ /* 0x000fe20008000000 */
[----:B------:R-:W-:Y:S02]  /*5780*/  UIMAD.WIDE.U32 UR8, UR4, UR40, URZ ;  /* 0x00000028040872a5 */ /* 0x000fe4000f8e00ff */
[----:B------:R-:W-:Y:S03]  /*5790*/  USHF.R.U32.HI UR6, URZ, UR12, UR5 ;  /* 0x0000000cff067299 */ /* 0x000fe60008011605 */
[----:B------:R-:W-:Y:S01]  /*57a0*/  UMOV UR5, UR11 ;  /* 0x0000000b00057c82 */ /* 0x000fe20008000000 */
[----:B------:R-:W-:Y:S02]  /*57b0*/  UIMAD.WIDE.U32 UR10, UR7, UR40, URZ ;  /* 0x00000028070a72a5 */ /* 0x000fe4000f8e00ff */
[----:B------:R-:W-:Y:S02]  /*57c0*/  USHF.R.U32.HI UR12, URZ, UR53, UR5 ;  /* 0x00000035ff0c7299 */ /* 0x000fe40008011605 */
[----:B------:R-:W-:Y:S01]  /*57d0*/  USEL UR6, UR37, UR6, !UP0 ;  /* 0x0000000625067287 */ /* 0x000fe2000c000000 */
[----:B------:R-:W-:Y:S02]  /*57e0*/  UMOV UR5, UR9 ;  /* 0x0000000900057c82 */ /* 0x000fe40008000000 */
[----:B------:R-:W-:Y:S01]  /*57f0*/  UMOV UR10, UR11 ;  /* 0x0000000b000a7c82 */ /* 0x000fe20008000000 */
[----:B------:R-:W-:Y:S02]  /*5800*/  @UP2 USHF.R.U32.HI UR4, URZ, UR41, UR5 ;  /* 0x00000029ff042299 */ /* 0x000fe40008011605 */
[----:B------:R-:W-:Y:S02]  /*5810*/  @UP2 USHF.R.U32.HI UR7, URZ, UR41, UR10 ;  /* 0x00000029ff072299 */ /* 0x000fe4000801160a */
[----:B------:R-:W-:Y:S02]  /*5820*/  UIMAD UR4, UR42, UR4, URZ ;  /* 0x000000042a0472a4 */ /* 0x000fe4000f8e02ff */
        /* <DEDUP_REMOVED lines=8> */
[----:B------:R-:W-:Y:S02]  /*58b0*/  USEL UR11, UR6, UR4, !UP2 ;  /* 0x00000004060b7287 */ /* 0x000fe4000d000000 */
[----:B------:R-:W-:Y:S02]  /*58c0*/  UIADD3 UR8, UPT, UPT, -UR5, URZ, URZ ;  /* 0x000000ff05087290 */ /* 0x000fe4000fffe1ff */
[----:B------:R-:W-:Y:S01]  /*58d0*/  UIADD3 UR10, UPT, UPT, -UR11, URZ, URZ ;  /* 0x000000ff0b0a7290 */ /* 0x000fe2000fffe1ff */
[----:B------:R-:W-:Y:S01]  /*58e0*/  @!UP0 UMOV UR4, UR9 ;  /* 0x0000000900048c82 */ /* 0x000fe20008000000 */
[----:B------:R-:W-:Y:S02]  /*58f0*/  UIADD3 UR9, UPT, UPT, -UR6, URZ, URZ ;  /* 0x000000ff06097290 */ /* 0x000fe4000fffe1ff */
[----:B------:R-:W-:Y:S02]  /*5900*/  @!UP0 USHF.R.U32.HI UR4, URZ, UR41, UR4 ;  /* 0x00000029ff048299 */ /* 0x000fe40008011604 */
[----:B------:R-:W-:Y:S02]  /*5910*/  UIMAD UR10, UR42, UR10, UR6 ;  /* 0x0000000a2a0a72a4 */ /* 0x000fe4000f8e0206 */
[----:B------:R-:W-:Y:S04]  /*5920*/  @!UP0 USEL UR4, UR5, UR4, !UP2 ;  /* 0x0000000405048287 */ /* 0x000fe8000d000000 */
[----:B------:R-:W-:Y:S02]  /*5930*/  @!UP0 UIMAD UR10, UR7, UR10, UR4 ;  /* 0x0000000a070a82a4 */ /* 0x000fe4000f8e0204 */
[----:B------:R-:W-:Y:S02]  /*5940*/  @!UP0 UIADD3 UR11, UPT, UPT, UR11, -UR4, URZ ;  /* 0x800000040b0b8290 */ /* 0x000fe4000fffe0ff */
[----:B------:R-:W-:Y:S02]  /*5950*/  UIMAD UR7, UR43, UR8, UR38 ;  /* 0x000000082b0772a4 */ /* 0x000fe4000f8e0226 */
[----:B------:R-:W-:Y:S02]  /*5960*/  @!UP0 UIMAD UR6, UR11, UR42, UR5 ;  /* 0x0000002a0b0682a4 */ /* 0x000fe4000f8e0205 */
[----:B------:R-:W-:Y:S01]  /*5970*/  UIMAD UR4, UR54, UR9, UR37 ;  /* 0x00000009360472a4 */ /* 0x000fe2000f8e0225 */
[----:B------:R-:W-:Y:S02]  /*5980*/  @!UP0 UMOV UR5, UR10 ;  /* 0x0000000a00058c82 */ /* 0x000fe40008000000 */
[----:B------:R-:W-:Y:S02]  /*5990*/  UIMAD UR38, UR5, UR43, UR7 ;  /* 0x0000002b052672a4 */ /* 0x000fe4000f8e0207 */
[----:B------:R-:W-:Y:S11]  /*59a0*/  UIMAD UR37, UR6, UR54, UR4 ;  /* 0x00000036062572a4 */ /* 0x000ff6000f8e0204 */
[----:B------:R-:W-:Y:S01]  /*59b0*/  @!UPT UIADD3 URZ, UPT, UPT, URZ, URZ, URZ ;  /* 0x000000fffffff290 */ /* 0x000fe2000fffe0ff */
.L_x_92:
[----:B------:R-:W-:Y:S01]  /*59c0*/  UISETP.NE.AND UP0, UPT, UR39, 0x1, UPT ;  /* 0x000000012700788c */ /* 0x000fe2000bf05270 */
[----:B------:R-:W-:Y:S01]  /*59d0*/  IADD3 R89, PT, PT, R89, 0x1, RZ ;  /* 0x0000000159597810 */ /* 0x000fe20007ffe0ff */
[----:B------:R-:W-:Y:S02]  /*59e0*/  UIADD3 UR11, UPT, UPT, UR44, 0x200, URZ ;  /* 0x000002002c0b7890 */ /* 0x000fe4000fffe0ff */
[----:B------:R-:W-:Y:S02]  /*59f0*/  USHF.L.U32 UR50, UR16, 0x6, URZ ;  /* 0x0000000610327899 */ /* 0x000fe400080006ff */
[----:B------:R-:W-:Y:S05]  /*5a00*/  USHF.L.U32 UR49, UR20, 0x8, URZ ;  /* 0x0000000814317899 */ /* 0x000fea00080006ff */
[----:B------:R-:W2:Y:S01]  /*5a10*/  @!UP0 LDCU.128 UR12, c[0x0][0xb10] ;  /* 0x00016200ff0c87ac */ /* 0x000ea20008000c00 */
[----:B------:R-:W3:Y:S01]  /*5a20*/  @!UP0 LDCU UR5, c[0x0][0xb0c] ;  /* 0x00016180ff0587ac */ /* 0x000ee20008000800 */
[----:B------:R-:W4:Y:S01]  /*5a30*/  @!UP0 LDCU UR10, c[0x0][0xb20] ;  /* 0x00016400ff0a87ac */ /* 0x000f220008000800 */
[----:B--2---:R-:W-:Y:S02]  /*5a40*/  UIMAD.WIDE.U32 UR8, UR38, UR12, URZ ;  /* 0x0000000c260872a5 */ /* 0x004fe4000f8e00ff */
[----:B------:R-:W-:Y:S02]  /*5a50*/  UIMAD.WIDE.U32 UR6, UR37, UR15, URZ ;  /* 0x0000000f250672a5 */ /* 0x000fe4000f8e00ff */
[----:B------:R-:W-:Y:S03]  /*5a60*/  @!UP0 UISETP.NE.AND UP1, UPT, UR14, 0x1, UPT ;  /* 0x000000010e00888c */ /* 0x000fe6000bf25270 */
[----:B------:R-:W-:Y:S01]  /*5a70*/  @!UP0 UMOV UR4, UR9 ;  /* 0x0000000900048c82 */ /* 0x000fe20008000000 */
[----:B---3--:R-:W-:Y:S02]  /*5a80*/  @!UP0 UISETP.NE.AND UP2, UPT, UR5, 0x1, UPT ;  /* 0x000000010500888c */ /* 0x008fe4000bf45270 */
[----:B------:R-:W-:Y:S01]  /*5a90*/  @!UP0 USHF.R.U32.HI UR4, URZ, UR13, UR4 ;  /* 0x0000000dff048299 */ /* 0x000fe20008011604 */
[----:B------:R-:W-:Y:S02]  /*5aa0*/  @!UP0 UMOV UR6, UR7 ;  /* 0x0000000700068c82 */ /* 0x000fe40008000000 */
[----:B----4-:R-:W-:Y:S02]  /*5ab0*/  @!UP0 USHF.R.U32.HI UR6, URZ, UR10, UR6 ;  /* 0x0000000aff068299 */ /* 0x010fe40008011606 */
[----:B------:R-:W-:Y:S02]  /*5ac0*/  @!UP0 USEL UR7, UR38, UR4, !UP2 ;  /* 0x0000000426078287 */ /* 0x000fe4000d000000 */
[----:B------:R-:W-:Y:S04]  /*5ad0*/  @!UP0 USEL UR6, UR37, UR6, !UP1 ;  /* 0x0000000625068287 */ /* 0x000fe8000c800000 */
[----:B------:R-:W-:Y:S02]  /*5ae0*/  @!UP0 UIADD3 UR4, UPT, UPT, -UR7, UR6, URZ ;  /* 0x0000000607048290 */ /* 0x000fe4000fffe1ff */
[----:B------:R-:W-:Y:S02]  /*5af0*/  @!UP0 UIADD3 UR6, UPT, UPT, UR7, -UR6, URZ ;  /* 0x8000000607068290 */ /* 0x000fe4000fffe0ff */
[----:B------:R-:W-:Y:S02]  /*5b00*/  @!UP0 UIMAD UR38, UR4, UR5, UR38 ;  /* 0x00000005042682a4 */ /* 0x000fe4000f8e0226 */
[----:B------:R-:W-:Y:S02]  /*5b10*/  @!UP0 UIMAD UR37, UR6, UR14, UR37 ;  /* 0x0000000e062582a4 */ /* 0x000fe4000f8e0225 */
[----:B------:R-:W-:Y:S09]  /*5b20*/  ULOP3.LUT UP0, URZ, UR11, 0x1b0, URZ, 0xc0, !UPT ;  /* 0x000001b00bff7892 */ /* 0x000ff2000f80c0ff */
[----:B------:R-:W-:Y:S05]  /*5b30*/  BRA.U !UP0, `(.L_x_93) ;  /* 0x0000000108407547 */ /* 0x000fea000b800000 */
[----:B------:R-:W2:Y:S01]  /*5b40*/  LDCU.64 UR8, c[0x4][0x88] ;  /* 0x01001100ff0877ac */ /* 0x000ea20008000a00 */
[----:B------:R-:W-:Y:S01]  /*5b50*/  MOV R3, 0x0 ;  /* 0x0000000000037802 */ /* 0x000fe20000000f00 */
[----:B------:R-:W-:Y:S02]  /*5b60*/  HFMA2 R12, -RZ, RZ, 0, 5.9604644775390625e-08 ;  /* 0x00000001ff0c7431 */ /* 0x000fe400000001ff */
[----:B------:R-:W-:Y:S02]  /*5b70*/  IMAD.MOV.U32 R8, RZ, RZ, 0x70 ;  /* 0x00000070ff087424 */ /* 0x000fe400078e00ff */
[----:B------:R-:W-:Y:S01]  /*5b80*/  IMAD.MOV.U32 R13, RZ, RZ, RZ ;  /* 0x000000ffff0d7224 */ /* 0x000fe200078e00ff */
[----:B------:R-:W3:Y:S01]  /*5b90*/  LDCU.64 UR6, c[0x4][0x90] ;  /* 0x01001200ff0677ac */ /* 0x000ee20008000a00 */
[----:B------:R-:W4:Y:S01]  /*5ba0*/  LDC.64 R2, c[0x4][R3] ;  /* 0x0100000003027b82 */ /* 0x000f220000000a00 */
[----:B------:R-:W1:Y:S01]  /*5bb0*/  LDCU.64 UR4, c[0x4][0x8] ;  /* 0x01000100ff0477ac */ /* 0x000e620008000a00 */
[----:B--2---:R-:W-:Y:S01]  /*5bc0*/  MOV R5, UR9 ;  /* 0x0000000900057c02 */ /* 0x004fe20008000f00 */
[----:B------:R-:W-:Y:S01]  /*5bd0*/  IMAD.U32 R4, RZ, RZ, UR8 ;  /* 0x00000008ff047e24 */ /* 0x000fe2000f8e00ff */
[----:B---3--:R-:W-:Y:S01]  /*5be0*/  MOV R7, UR7 ;  /* 0x0000000700077c02 */ /* 0x008fe20008000f00 */
[----:B------:R-:W-:Y:S01]  /*5bf0*/  IMAD.U32 R6, RZ, RZ, UR6 ;  /* 0x00000006ff067e24 */ /* 0x000fe2000f8e00ff */
[----:B-1----:R-:W-:Y:S01]  /*5c00*/  MOV R11, UR5 ;  /* 0x00000005000b7c02 */ /* 0x002fe20008000f00 */
[----:B------:R-:W-:Y:S02]  /*5c10*/  IMAD.U32 R10, RZ, RZ, UR4 ;  /* 0x00000004ff0a7e24 */ /* 0x000fe4000f8e00ff */
[----:B------:R-:W-:Y:S07]  /*5c20*/  LEPC R20, `(.L_x_93) ;  /* 0x000000001014794e */ /* 0x000fee0000000000 */
[----:B----45:R-:W-:Y:S05]  /*5c30*/  CALL.ABS.NOINC R2 ;  /* 0x0000000002007343 */ /* 0x030fea0003c00000 */
.L_x_93:
[----:B------:R-:W-:Y:S01]  /*5c40*/  LOP3.LUT P0, RZ, R96, 0x1b0, RZ, 0xc0, !PT ;  /* 0x000001b060ff7812 */ /* 0x000fe2000780c0ff */
[----:B------:R-:W-:Y:S11]  /*5c50*/  BSSY.RECONVERGENT B6, `(.L_x_94) ;  /* 0x0000013000067945 */ /* 0x000ff60003800200 */
[----:B------:R-:W-:Y:S01]  /*5c60*/  @!UPT UIADD3 URZ, UPT, UPT, URZ, URZ, URZ ;  /* 0x000000fffffff290 */ /* 0x000fe2000fffe0ff */
[----:B------:R-:W-:Y:S05]  /*5c70*/  @!P0 BRA `(.L_x_95) ;  /* 0x0000000000408947 */ /* 0x000fea0003800000 */
        /* <DEDUP_REMOVED lines=16> */
.L_x_95:
[----:B------:R-:W-:Y:S05]  /*5d80*/  BSYNC.RECONVERGENT B6 ;  /* 0x0000000000067941 */ /* 0x000fea0003800200 */
.L_x_94:
[----:B------:R-:W-:Y:S01]  /*5d90*/  R2UR UR4, R88 ;  /* 0x00000000580472ca */ /* 0x000fe200000e0000 */
[----:B------:R-:W-:Y:S01]  /*5da0*/  UISETP.NE.U32.AND UP0, UPT, UR60, URZ, UPT ;  /* 0x000000ff3c00728c */ /* 0x000fe2000bf05070 */
[----:B------:R-:W-:Y:S02]  /*5db0*/  ISETP.NE.U32.AND P4, PT, R82, RZ, PT ;  /* 0x000000ff5200720c */ /* 0x000fe40003f85070 */
[----:B------:R-:W-:Y:S01]  /*5dc0*/  ISETP.NE.U32.AND P2, PT, RZ, UR46, PT ;  /* 0x0000002eff007c0c */ /* 0x000fe2000bf45070 */
[----:B------:R-:W-:Y:S01]  /*5dd0*/  UISETP.NE.AND.EX UP1, UPT, UR61, URZ, UPT, UP0 ;  /* 0x000000ff3d00728c */ /* 0x000fe2000bf25300 */
[----:B------:R-:W-:Y:S01]  /*5de0*/  ISETP.NE.AND.EX P4, PT, R83, RZ, PT, P4 ;  /* 0x000000ff5300720c */ /* 0x000fe20003f85340 */
[----:B------:R-:W-:Y:S01]  /*5df0*/  UPLOP3.LUT UP0, UPT, UPT, UPT, UPT, 0x40, 0x4 ;  /* 0x000000000004789c */ /* 0x000fe20003f0e870 */
[----:B------:R-:W-:Y:S05]  /*5e00*/  ISETP.NE.AND.EX P2, PT, RZ, UR47, PT, P2 ;  /* 0x0000002fff007c0c */ /* 0x000fea000bf45320 */
[----:B------:R-:W-:Y:S06]  /*5e10*/  UISETP.NE.AND UP2, UPT, UR4, URZ, UPT ;  /* 0x000000ff0400728c */ /* 0x000fec000bf45270 */
[----:B------:R-:W-:Y:S05]  /*5e20*/  PLOP3.LUT P1, PT, PT, PT, UP2, 0x80, 0x8 ;  /* 0x000000000008781c */ /* 0x000fea0003f2f028 */
[----:B------:R-:W-:Y:S06]  /*5e30*/  @UP2 UPLOP3.LUT UP0, UPT, UPT, UPT, UP1, 0x80, 0x8 ;  /* 0x000000000008289c */ /* 0x000fec0003f0f010 */
[----:B------:R-:W-:Y:S01]  /*5e40*/  PLOP3.LUT P0, PT, PT, PT, UP0, 0x80, 0x8 ;  /* 0x000000000008781c */ /* 0x000fe20003f0f008 */
[----:B------:R-:W-:Y:S01]  /*5e50*/  @!UPT UIADD3 URZ, UPT, UPT, URZ, URZ, URZ ;  /* 0x000000fffffff290 */ /* 0x000fe2000fffe0ff */
[----:B------:R-:W-:Y:S11]  /*5e60*/  BRA.U !UP1, `(.L_x_96) ;  /* 0x00000001093c7547 */ /* 0x000ff6000b800000 */
[----:B------:R-:W-:Y:S01]  /*5e70*/  UISETP.NE.U32.AND UP0, UPT, UR46, URZ, UPT ;  /* 0x000000ff2e00728c */ /* 0x000fe2000bf05070 */
[----:B-1----:R-:W-:Y:S01]  /*5e80*/  HFMA2 R0, -RZ, RZ, 0, 5.9604644775390625e-08 ;  /* 0x00000001ff007431 */ /* 0x002fe200000001ff */
[----:B------:R-:W1:Y:S01]  /*5e90*/  LDCU.64 UR8, c[0x0][0x358] ;  /* 0x00006b00ff0877ac */ /* 0x000e620008000a00 */
[----:B------:R-:W-:Y:S01]  /*5ea0*/  IMAD.MOV.U32 R85, RZ, RZ, 0x1 ;  /* 0x00000001ff557424 */ /* 0x000fe200078e00ff */
[----:B------:R-:W-:Y:S06]  /*5eb0*/  UISETP.NE.AND.EX UP0, UPT, UR47, URZ, UPT, UP0 ;  /* 0x000000ff2f00728c */ /* 0x000fec000bf05300 */
[----:B------:R-:W-:Y:S05]  /*5ec0*/  PLOP3.LUT P3, PT, PT, PT, UP0, 0x80, 0x8 ;  /* 0x000000000008781c */ /* 0x000fea0003f6f008 */
[----:B------:R-:W2:Y:S01]  /*5ed0*/  @UP0 LDCU.64 UR4, c[0x0][0x888] ;  /* 0x00011100ff0407ac */ /* 0x000ea20008000a00 */
[----:B------:R-:W-:Y:S07]  /*5ee0*/  @UP0 UIMAD UR6, UR36, UR60, URZ ;  /* 0x0000003c240602a4 */ /* 0x000fee000f8e02ff */
[----:B------:R-:W-:Y:S01]  /*5ef0*/  @!P3 PRMT R85, R0, 0x7610, R85 ;  /* 0x000076100055b816 */ /* 0x000fe20000000055 */
[----:B--2---:R-:W-:Y:S06]  /*5f00*/  @UP0 UIMAD.WIDE UR4, UR6, 0x4, UR4 ;  /* 0x00000004060408a5 */ /* 0x004fec000f8e0204 */
[----:B------:R-:W-:Y:S01]  /*5f10*/  IMAD.U32 R2, RZ, RZ, UR4 ;  /* 0x00000004ff027e24 */ /* 0x000fe2000f8e00ff */
[----:B------:R-:W-:Y:S04]  /*5f20*/  MOV R3, UR5 ;  /* 0x0000000500037c02 */ /* 0x000fe80008000f00 */
[----:B------:R-:W2:Y:S01]  /*5f30*/  @!UP0 LDCU UR4, c[0x0][0x880] ;  /* 0x00011000ff0487ac */ /* 0x000ea20008000800 */
[----:B-1---5:R3:W5:Y:S02]  /*5f40*/  @P3 LDG.E R41, desc[UR8][R2.64] ;  /* 0x0000000802293981 */ /* 0x022764000c1e1900 */
[----:B--23--:R-:W-:Y:S02]  /*5f50*/  @!P3 IMAD.U32 R41, RZ, RZ, UR4 ;  /* 0x00000004ff29be24 */ /* 0x00cfe4000f8e00ff */
.L_x_96:
[----:B------:R-:W-:Y:S05]  /*5f60*/  @!P4 BRA `(.L_x_97) ;  /* 0x000000000024c947 */ /* 0x000fea0003800000 */
[----:B------:R-:W-:Y:S01]  /*5f70*/  ISETP.NE.U32.AND P3, PT, R80, RZ, PT ;  /* 0x000000ff5000720c */ /* 0x000fe20003f65070 */
[----:B------:R-:W2:Y:S03]  /*5f80*/  LDCU.64 UR4, c[0x0][0x358] ;  /* 0x00006b00ff0477ac */ /* 0x000ea60008000a00 */
[----:B------:R-:W-:Y:S11]  /*5f90*/  ISETP.NE.AND.EX P3, PT, R81, RZ, PT, P3 ;  /* 0x000000ff5100720c */ /* 0x000ff60003f65330 */
[----:B------:R-:W-:Y:S02]  /*5fa0*/  @!UPT UIADD3 URZ, UPT, UPT, URZ, URZ, URZ ;  /* 0x000000fffffff290 */ /* 0x000fe4000fffe0ff */
[----:B------:R-:W3:Y:S01]  /*5fb0*/  @P3 LDC.64 R2, c[0x0][0x8a8] ;  /* 0x00022a00ff023b82 */ /* 0x000ee20000000a00 */
[----:B-1----:R-:W-:Y:S04]  /*5fc0*/  @P3 IMAD R0, R82, UR36, RZ ;  /* 0x0000002452003c24 */ /* 0x002fe8000f8e02ff */
[----:B---3--:R-:W-:Y:S05]  /*5fd0*/  @P3 IMAD.WIDE R2, R0, 0x4, R2 ;  /* 0x0000000400023825 */ /* 0x008fea00078e0202 */
[----:B--2--5:R2:W5:Y:S02]  /*5fe0*/  @P3 LDG.E R38, desc[UR4][R2.64] ;  /* 0x0000000402263981 */ /* 0x024564000c1e1900 */
[----:B--2---:R-:W3:Y:S02]  /*5ff0*/  @!P3 LDC R38, c[0x0][0x8a0] ;  /* 0x00022800ff26bb82 */ /* 0x004ee40000000800 */
.L_x_97:
[----:B-----5:R-:W-:Y:S01]  /*6000*/  FSETP.NEU.AND P4, PT, R41, RZ, PT ;  /* 0x000000ff2900720b */ /* 0x020fe20003f8d000 */
[----:B------:R-:W-:Y:S01]  /*6010*/  BSSY B1, `(.L_x_98) ;  /* 0x0000042000017945 */ /* 0x000fe20003800000 */
[----:B------:R-:W-:Y:S01]  /*6020*/  SEL R6, RZ, 0xffffffff, P2 ;  /* 0xffffffffff067807 */ /* 0x000fe20001000000 */
[----:B------:R-:W-:Y:S01]  /*6030*/  IMAD.MOV.U32 R100, RZ, RZ, 0x1 ;  /* 0x00000001ff647424 */ /* 0x000fe200078e00ff */
[----:B------:R-:W-:Y:S02]  /*6040*/  LOP3.LUT P3, RZ, R85, 0xff, RZ, 0xc0, !PT ;  /* 0x000000ff55ff7812 */ /* 0x000fe4000786c0ff */
[----:B------:R-:W-:Y:S02]  /*6050*/  CS2R R78, SRZ ;  /* 0x00000000004e7805 */ /* 0x000fe4000001ff00 */
[----:B------:R-:W-:Y:S02]  /*6060*/  @P1 SEL R3, RZ, 0xffffffff, P4 ;  /* 0xffffffffff031807 */ /* 0x000fe40002000000 */
[----:B------:R-:W-:Y:S02]  /*6070*/  CS2R R76, SRZ ;  /* 0x00000000004c7805 */ /* 0x000fe4000001ff00 */
[----:B------:R-:W-:Y:S02]  /*6080*/  LEA R2, R93, UR44, 0x3 ;  /* 0x0000002c5d027c11 */ /* 0x000fe4000f8e18ff */
[----:B------:R-:W-:Y:S02]  /*6090*/  CS2R R74, SRZ ;  /* 0x00000000004a7805 */ /* 0x000fe4000001ff00 */
[----:B------:R-:W-:Y:S02]  /*60a0*/  @P0 SEL R3, R6, R3, !P3 ;  /* 0x0000000306030207 */ /* 0x000fe40005800000 */
[----:B------:R-:W-:Y:S02]  /*60b0*/  CS2R R72, SRZ ;  /* 0x0000000000487805 */ /* 0x000fe4000001ff00 */
[----:B------:R-:W-:Y:S02]  /*60c0*/  LEA R71, R36, UR44, 0x3 ;  /* 0x0000002c24477c11 */ /* 0x000fe4000f8e18ff */
[----:B------:R-:W-:Y:S02]  /*60d0*/  @P1 LOP3.LUT R3, R3, 0x1, RZ, 0xc0, !PT ;  /* 0x0000000103031812 */ /* 0x000fe400078ec0ff */
[----:B------:R-:W-:Y:S02]  /*60e0*/  SHF.L.U32 R4, R94, 0x1f, RZ ;  /* 0x0000001f5e047819 */ /* 0x000fe400000006ff */
[----:B------:R-:W-:Y:S02]  /*60f0*/  ISETP.NE.U32.OR P6, PT, R3, 0x1, !P1 ;  /* 0x000000010300780c */ /* 0x000fe40004fc5470 */
[----:B------:R-:W-:Y:S02]  /*6100*/  PLOP3.LUT P2, PT, PT, PT, UP1, 0x80, 0x8 ;  /* 0x000000000008781c */ /* 0x000fe40003f4f018 */
[----:B------:R-:W-:Y:S02]  /*6110*/  LEA.HI R39, R36, R36, RZ, 0x1 ;  /* 0x0000002424277211 */ /* 0x000fe400078f08ff */
[----:B------:R-:W-:Y:S02]  /*6120*/  SEL R3, RZ, 0xffffffff, P4 ;  /* 0xffffffffff037807 */ /* 0x000fe40002000000 */
[----:B------:R-:W-:Y:S01]  /*6130*/  P2R R102, PR, RZ, 0x40 ;  /* 0x00000040ff667803 */ /* 0x000fe20000000000 */
[C---:B-1----:R-:W-:Y:S01]  /*6140*/  IMAD.SHL.U32 R0, R39.reuse, 0x80, RZ ;  /* 0x0000008027007824 */ /* 0x042fe200078e00ff */
[----:B------:R-:W-:Y:S03]  /*6150*/  LOP3.LUT R39, R39, 0xffe, RZ, 0xc0, !PT ;  /* 0x00000ffe27277812 */ /* 0x000fe600078ec0ff */
[----:B------:R-:W-:Y:S02]  /*6160*/  @P6 SHF.L.U32 R5, R91, 0x1f, RZ ;  /* 0x0000001f5b056819 */ /* 0x000fe400000006ff */
[----:B------:R-:W-:Y:S01]  /*6170*/  @P2 SEL R3, R6, R3, !P3 ;  /* 0x0000000306032207 */ /* 0x000fe20005800000 */
[----:B------:R-:W-:Y:S01]  /*6180*/  IMAD.IADD R39, R36, 0x1, -R39 ;  /* 0x0000000124277824 */ /* 0x000fe200078e0a27 */
[----:B------:R-:W1:Y:S01]  /*6190*/  @P6 SYNCS.PHASECHK.TRANS64.TRYWAIT P1, [R2+URZ+0x50], R5 ;  /* 0x00005005020065a7 */ /* 0x000e6200080211ff */
[----:B------:R-:W-:Y:S02]  /*61a0*/  LOP3.LUT R0, R0, 0xffffff00, RZ, 0xc0, !PT ;  /* 0xffffff0000007812 */ /* 0x000fe400078ec0ff */
[----:B------:R-:W-:Y:S03]  /*61b0*/  LOP3.LUT R3, R3, 0x1, RZ, 0xc0, !PT ;  /* 0x0000000103037812 */ /* 0x000fe600078ec0ff */
[----:B------:R-:W-:Y:S01]  /*61c0*/  IMAD.IADD R0, R37, 0x1, R0 ;  /* 0x0000000125007824 */ /* 0x000fe200078e0200 */
[----:B------:R-:W-:Y:S03]  /*61d0*/  ISETP.NE.U32.AND P5, PT, R3, 0x1, PT ;  /* 0x000000010300780c */ /* 0x000fe60003fa5070 */
[----:B------:R-:W-:Y:S01]  /*61e0*/  IMAD R39, R39, 0x100000, R0 ;  /* 0x0010000027277824 */ /* 0x000fe200078e0200 */
[----:B------:R-:W-:Y:S01]  /*61f0*/  P2R R101, PR, RZ, 0x20 ;  /* 0x00000020ff657803 */ /* 0x000fe20000000000 */
[----:B------:R2:W4:Y:S01]  /*6200*/  SYNCS.PHASECHK.TRANS64.TRYWAIT P0, [R71+URZ+0xc0], R4 ;  /* 0x0000c004470075a7 */ /* 0x00052200080011ff */
[----:B-1----:R-:W-:Y:S01]  /*6210*/  @P6 SEL R100, RZ, 0x1, !P1 ;  /* 0x00000001ff646807 */ /* 0x002fe20004800000 */
[----:B--2---:R-:W-:Y:S06]  /*6220*/  @!P6 BRA `(.L_x_99) ;  /* 0x000000000080e947 */ /* 0x004fec0003800000 */
[----:B------:R-:W-:Y:S01]  /*6230*/  @P5 IMAD R6, R93, 0x1000, R84 ;  /* 0x000010005d065824 */ /* 0x000fe200078e0254 */
[----:B------:R-:W1:Y:S01]  /*6240*/  S2R R0, SR_CgaCtaId ;  /* 0x0000000000007919 */ /* 0x000e620000008800 */
[----:B------:R-:W-:Y:S01]  /*6250*/  ISETP.NE.AND P1, PT, R100, RZ, PT ;  /* 0x000000ff6400720c */ /* 0x000fe20003f25270 */
[----:B------:R-:W-:Y:S01]  /*6260*/  BSSY B0, `(.L_x_100) ;  /* 0x000000b000007945 */ /* 0x000fe20003800000 */
[----:B------:R-:W-:Y:S01]  /*6270*/  @P5 VIADD R5, R6, UR44 ;  /* 0x0000002c06055c36 */ /* 0x000fe20008000000 */
[----:B------:R-:W-:Y:S02]  /*6280*/  CS2R R74, SRZ ;  /* 0x00000000004a7805 */ /* 0x000fe4000001ff00 */
[----:B------:R-:W-:Y:S02]  /*6290*/  CS2R R72, SRZ ;  /* 0x0000000000487805 */ /* 0x000fe4000001ff00 */
[----:B------:R-:W-:Y:S01]  /*62a0*/  CS2R R78, SRZ ;  /* 0x00000000004e7805 */ /* 0x000fe2000001ff00 */
[----:B------:R-:W-:Y:S01]  /*62b0*/  @P5 IMAD R5, R95, -0x10, R5 ;  /* 0xfffffff05f055824 */ /* 0x000fe200078e0205 */
[----:B------:R-:W-:Y:S04]  /*62c0*/  CS2R R76, SRZ ;  /* 0x00000000004c7805 */ /* 0x000fe8000001ff00 */
[----:B------:R-:W-:Y:S05]  /*62d0*/  @P1 BRA `(.L_x_101) ;  /* 0x00000000000c1947 */ /* 0x000fea0003800000 */
[----:B------:R-:W-:Y:S04]  /*62e0*/  SHF.L.U32 R3, R91, 0x1f, RZ ;  /* 0x0000001f5b037819 */ /* 0x000fe800000006ff */
[----:B------:R-:W2:Y:S02]  /*62f0*/  SYNCS.PHASECHK.TRANS64.TRYWAIT P1, [R2+URZ+0x50], R3 ;  /* 0x00005003020075a7 */ /* 0x000ea400080211ff */
[----:B--2---:R-:W-:Y:S05]  /*6300*/  @!P1 BRA `(.L_x_102) ;  /* 0x0000004000209947 */ /* 0x004fea0003800000 */
.L_x_101:
[----:B------:R-:W-:Y:S05]  /*6310*/  BSYNC B0 ;  /* 0x0000000000007941 */ /* 0x000fea0003800000 */
.L_x_100:
[----:B------:R-:W-:Y:S01]  /*6320*/  ISETP.NE.AND P1, PT, R101, RZ, PT ;  /* 0x000000ff6500720c */ /* 0x000fe20003f25270 */
[----:B--2---:R-:W-:Y:S02]  /*6330*/  VIADD R3, R2, 0x70 ;  /* 0x0000007002037836 */ /* 0x004fe40000000000 */
[----:B------:R-:W-:Y:S03]  /*6340*/  VIADD R93, R93, 0x1 ;  /* 0x000000015d5d7836 */ /* 0x000fe60000000000 */
[----:B-1----:R-:W-:Y:S07]  /*6350*/  PRMT R0, R0, 0x654, R3 ;  /* 0x0000065400007816 */ /* 0x002fee0000000003 */
[----:B------:R1:W2:Y:S04]  /*6360*/  @P1 LDS.128 R72, [R6+UR44+0x200] ;  /* 0x0002002c06481984 */ /* 0x0002a80008000c00 */
[----:B------:R1:W1:Y:S01]  /*6370*/  @P1 LDS.128 R76, [R5+0x210] ;  /* 0x00021000054c1984 */ /* 0x0002620000000c00 */
[C---:B------:R-:W-:Y:S01]  /*6380*/  ISETP.NE.AND P1, PT, R93.reuse, 0x4, PT ;  /* 0x000000045d00780c */ /* 0x040fe20003f25270 */
[----:B------:R-:W-:Y:S01]  /*6390*/  @!PT LDS RZ, [RZ] ;  /* 0x00000000fffff984 */ /* 0x000fe20000000800 */
[----:B------:R-:W-:Y:S01]  /*63a0*/  @!PT LDS RZ, [RZ] ;  /* 0x00000000fffff984 */ /* 0x000fe20000000800 */
[----:B------:R-:W-:Y:S01]  /*63b0*/  @!PT LDS RZ, [RZ] ;  /* 0x00000000fffff984 */ /* 0x000fe20000000800 */
[----:B------:R-:W-:Y:S01]  /*63c0*/  @!PT LDS RZ, [RZ] ;  /* 0x00000000fffff984 */ /* 0x000fe20000000800 */
[----:B------:R5:W-:Y:S06]  /*63d0*/  MEMBAR.ALL.CTA ;  /* 0x0000000000007992 */ /* 0x000bec0000008000 */
[----:B-----5:R-:W5:Y:S01]  /*63e0*/  FENCE.VIEW.ASYNC.S ;  /* 0x00000000000073c6 */ /* 0x020f620000000000 */
[----:B------:R-:W-:Y:S01]  /*63f0*/  SEL R93, R93, RZ, P1 ;  /* 0x000000ff5d5d7207 */ /* 0x000fe20000800000 */
[----:B-----5:R5:W-:Y:S02]  /*6400*/  SYNCS.ARRIVE.TRANS64.RED.A1T0 RZ, [R0+URZ], RZ ;  /* 0x000000ff00ff79a7 */ /* 0x020be400081004ff */
[----:B-----5:R-:W-:Y:S04]  /*6410*/  SEL R0, RZ, 0x1, P1 ;  /* 0x00000001ff007807 */ /* 0x020fe80000800000 */
[----:B--2---:R-:W-:Y:S02]  /*6420*/  LOP3.LUT R91, R91, R0, RZ, 0x3c, !PT ;  /* 0x000000005b5b7212 */ /* 0x004fe400078e3cff */
.L_x_99:
[----:B------:R-:W-:Y:S05]  /*6430*/  BSYNC B1 ;  /* 0x0000000000017941 */ /* 0x000fea0003800000 */
.L_x_98:
[----:B------:R-:W-:Y:S04]  /*6440*/  SHF.R.U32.HI R3, RZ, 0x15, R39 ;  /* 0x00000015ff037819 */ /* 0x000fe80000011627 */
[----:B------:R-:W-:Y:S01]  /*6450*/  LOP3.LUT P1, RZ, R3, 0x3, R86, 0x48, !PT ;  /* 0x0000000303ff7812 */ /* 0x000fe20007824856 */
[----:B------:R-:W-:Y:S01]  /*6460*/  @!UPT UIADD3 URZ, UPT, UPT, URZ, URZ, URZ ;  /* 0x000000fffffff290 */ /* 0x000fe2000fffe0ff */
[----:B----4-:R-:W-:Y:S11]  /*6470*/  @P0 BRA `(.L_x_103) ;  /* 0x0000000000080947 */ /* 0x010ff60003800000 */
[----:B------:R-:W2:Y:S02]  /*6480*/  SYNCS.PHASECHK.TRANS64.TRYWAIT P0, [R71+URZ+0xc0], R4 ;  /* 0x0000c004470075a7 */ /* 0x000ea400080011ff */
[----:B--2---:R-:W-:Y:S05]  /*6490*/  @!P0 BRA `(.L_x_104) ;  /* 0x0000003c00d08947 */ /* 0x004fea0003800000 */
.L_x_103:
[----:B------:R-:W-:Y:S05]  /*64a0*/  @!P1 BRA `(.L_x_105) ;  /* 0x0000000000409947 */ /* 0x000fea0003800000 */
[----:B------:R-:W1:Y:S01]  /*64b0*/  LDCU.64 UR8, c[0x4][0x78] ;  /* 0x01000f00ff0877ac */ /* 0x000e620008000a00 */
[----:B------:R-:W-:Y:S01]  /*64c0*/  MOV R3, 0x0 ;  /* 0x0000000000037802 */ /* 0x000fe20000000f00 */
[----:B------:R-:W-:Y:S02]  /*64d0*/  HFMA2 R12, -RZ, RZ, 0, 5.9604644775390625e-08 ;  /* 0x00000001ff0c7431 */ /* 0x000fe400000001ff */
[----:B------:R-:W-:Y:S02]  /*64e0*/  IMAD.MOV.U32 R8, RZ, RZ, 0x192 ;  /* 0x00000192ff087424 */ /* 0x000fe400078e00ff */
[----:B------:R-:W-:Y:S01]  /*64f0*/  IMAD.MOV.U32 R13, RZ, RZ, RZ ;  /* 0x000000ffff0d7224 */ /* 0x000fe200078e00ff */
[----:B------:R-:W4:Y:S01]  /*6500*/  LDCU.64 UR6, c[0x4][0x80] ;  /* 0x01001000ff0677ac */ /* 0x000f220008000a00 */
[----:B------:R-:W3:Y:S01]  /*6510*/  LDC.64 R2, c[0x4][R3] ;  /* 0x0100000003027b82 */ /* 0x000ee20000000a00 */
[----:B------:R-:W5:Y:S01]  /*6520*/  LDCU.64 UR4, c[0x4][0x18] ;  /* 0x01000300ff0477ac */ /* 0x000f620008000a00 */
[----:B-1----:R-:W-:Y:S01]  /*6530*/  MOV R5, UR9 ;  /* 0x0000000900057c02 */ /* 0x002fe20008000f00 */
[----:B--2---:R-:W-:Y:S01]  /*6540*/  IMAD.U32 R4, RZ, RZ, UR8 ;  /* 0x00000008ff047e24 */ /* 0x004fe2000f8e00ff */
[----:B----4-:R-:W-:Y:S01]  /*6550*/  MOV R7, UR7 ;  /* 0x0000000700077c02 */ /* 0x010fe20008000f00 */
[----:B------:R-:W-:Y:S01]  /*6560*/  IMAD.U32 R6, RZ, RZ, UR6 ;  /* 0x00000006ff067e24 */ /* 0x000fe2000f8e00ff */
[----:B-----5:R-:W-:Y:S01]  /*6570*/  MOV R11, UR5 ;  /* 0x00000005000b7c02 */ /* 0x020fe20008000f00 */
[----:B------:R-:W-:Y:S02]  /*6580*/  IMAD.U32 R10, RZ, RZ, UR4 ;  /* 0x00000004ff0a7e24 */ /* 0x000fe4000f8e00ff */
[----:B------:R-:W-:Y:S07]  /*6590*/  LEPC R20, `(.L_x_105) ;  /* 0x000000001014794e */ /* 0x000fee0000000000 */
[----:B---3--:R-:W-:Y:S05]  /*65a0*/  CALL.ABS.NOINC R2 ;  /* 0x0000000002007343 */ /* 0x008fea0003c00000 */
.L_x_105:
[-C--:B------:R-:W-:Y:S01]  /*65b0*/  F2FP.F16.E4M3.UNPACK_B R42, R72.reuse ;  /* 0x00000048ff2a723e */ /* 0x080fe200020006ff */
[----:B------:R-:W-:Y:S05]  /*65c0*/  WARPSYNC.ALL ;  /* 0x0000000000007948 */ /* 0x000fea0003800000 */
[----:B------:R-:W-:Y:S01]  /*65d0*/  R2UR UR4, R39 ;  /* 0x00000000270472ca */ /* 0x000fe200000e0000 */
[--C-:B------:R-:W-:Y:S01]  /*65e0*/  HADD2.F32 R40, -RZ, R42.reuse.H0_H0 ;  /* 0x2000002aff287230 */ /* 0x100fe20000004100 */
[----:B------:R-:W-:Y:S01]  /*65f0*/  F2FP.F16.E4M3.UNPACK_B R43, R72.H1 ;  /* 0x00000048ff2b723e */ /* 0x000fe200030006ff */
[----:B------:R-:W-:Y:S01]  /*6600*/  HADD2.F32 R42, -RZ, R42.H1_H1 ;  /* 0x3000002aff2a7230 */ /* 0x000fe20000004100 */
[-C--:B------:R-:W-:Y:S01]  /*6610*/  F2FP.F16.E4M3.UNPACK_B R45, R73.reuse ;  /* 0x00000049ff2d723e */ /* 0x080fe200020006ff */
[----:B------:R-:W-:Y:S01]  /*6620*/  BSSY.RECONVERGENT B0, `(.L_x_106) ;  /* 0x0000099000007945 */ /* 0x000fe20003800200 */
[----:B------:R-:W-:Y:S01]  /*6630*/  F2FP.F16.E4M3.UNPACK_B R47, R73.H1 ;  /* 0x00000049ff2f723e */ /* 0x000fe200030006ff */
[--C-:B------:R-:W-:Y:S01]  /*6640*/  HADD2.F32 R44, -RZ, R43.reuse.H0_H0 ;  /* 0x2000002bff2c7230 */ /* 0x100fe20000004100 */
[-C--:B------:R-:W-:Y:S01]  /*6650*/  F2FP.F16.E4M3.UNPACK_B R49, R74.reuse ;  /* 0x0000004aff31723e */ /* 0x080fe200020006ff */
[----:B------:R-:W-:Y:S01]  /*6660*/  HADD2.F32 R46, -RZ, R43.H1_H1 ;  /* 0x3000002bff2e7230 */ /* 0x000fe20000004100 */
[----:B------:R-:W-:Y:S01]  /*6670*/  F2FP.F16.E4M3.UNPACK_B R51, R74.H1 ;  /* 0x0000004aff33723e */ /* 0x000fe200030006ff */
[--C-:B------:R-:W-:Y:S01]  /*6680*/  HADD2.F32 R43, -RZ, R45.reuse.H0_H0 ;  /* 0x2000002dff2b7230 */ /* 0x100fe20000004100 */
[-C--:B------:R-:W-:Y:S01]  /*6690*/  F2FP.F16.E4M3.UNPACK_B R53, R75.reuse ;  /* 0x0000004bff35723e */ /* 0x080fe200020006ff */
[----:B-12---:R-:W-:Y:S01]  /*66a0*/  LDTM.16dp32bit_t0_t15.x32 R4, tmem[UR4] ;  /* 0x00000004000479ee */ /* 0x006fe20008a80000 */
[----:B------:R-:W3:Y:S01]  /*66b0*/  LDTM.16dp32bit_t16_t31.x32 R4, tmem[UR4+0x20] ;  /* 0x00002004000479ee */ /* 0x000ee20008aa0000 */
[----:B------:R-:W-:Y:S01]  /*66c0*/  IADD3 R112, PT, PT, R84, UR44, RZ ;  /* 0x0000002c54707c10 */ /* 0x000fe2000fffe0ff */
[----:B------:R-:W-:Y:S01]  /*66d0*/  HADD2.F32 R48, -RZ, R45.H1_H1 ;  /* 0x3000002dff307230 */ /* 0x000fe20000004100 */
[----:B------:R-:W-:Y:S01]  /*66e0*/  SHF.L.U32 R103, R90, 0x4, RZ ;  /* 0x000000045a677819 */ /* 0x000fe200000006ff */
[----:B------:R-:W-:Y:S01]  /*66f0*/  HADD2.F32 R52, -RZ, R49.H1_H1 ;  /* 0x30000031ff347230 */ /* 0x000fe20000004100 */
[----:B------:R-:W-:Y:S01]  /*6700*/  F2FP.F16.E4M3.UNPACK_B R55, R75.H1 ;  /* 0x0000004bff37723e */ /* 0x000fe200030006ff */
[----:B------:R-:W-:Y:S01]  /*6710*/  HADD2.F32 R56, -RZ, R53.H1_H1 ;  /* 0x30000035ff387230 */ /* 0x000fe20000004100 */
[-C--:B------:R-:W-:Y:S01]  /*6720*/  F2FP.F16.E4M3.UNPACK_B R57, R76.reuse ;  /* 0x0000004cff39723e */ /* 0x080fe200020006ff */
[--C-:B------:R-:W-:Y:S01]  /*6730*/  HADD2.F32 R45, -RZ, R47.reuse.H0_H0 ;  /* 0x2000002fff2d7230 */ /* 0x100fe20000004100 */
[----:B------:R-:W-:Y:S01]  /*6740*/  F2FP.F16.E4M3.UNPACK_B R59, R76.H1 ;  /* 0x0000004cff3b723e */ /* 0x000fe200030006ff */
[----:B------:R-:W-:Y:S01]  /*6750*/  HADD2.F32 R50, -RZ, R47.H1_H1 ;  /* 0x3000002fff327230 */ /* 0x000fe20000004100 */
[-C--:B------:R-:W-:Y:S01]  /*6760*/  F2FP.F16.E4M3.UNPACK_B R61, R77.reuse ;  /* 0x0000004dff3d723e */ /* 0x080fe200020006ff */
[----:B------:R-:W-:Y:S01]  /*6770*/  HADD2.F32 R47, -RZ, R49.H0_H0 ;  /* 0x20000031ff2f7230 */ /* 0x000fe20000004100 */
[----:B------:R-:W-:Y:S01]  /*6780*/  F2FP.F16.E4M3.UNPACK_B R63, R77.H1 ;  /* 0x0000004dff3f723e */ /* 0x000fe200030006ff */
[----:B------:R-:W-:Y:S01]  /*6790*/  HADD2.F32 R60, -RZ, R57.H1_H1 ;  /* 0x30000039ff3c7230 */ /* 0x000fe20000004100 */
[-C--:B------:R-:W-:Y:S01]  /*67a0*/  F2FP.F16.E4M3.UNPACK_B R65, R78.reuse ;  /* 0x0000004eff41723e */ /* 0x080fe200020006ff */
[----:B------:R-:W-:Y:S01]  /*67b0*/  HADD2.F32 R64, -RZ, R61.H1_H1 ;  /* 0x3000003dff407230 */ /* 0x000fe20000004100 */
[----:B------:R-:W-:Y:S01]  /*67c0*/  F2FP.F16.E4M3.UNPACK_B R67, R78.H1 ;  /* 0x0000004eff43723e */ /* 0x000fe200030006ff */
[----:B------:R-:W-:Y:S01]  /*67d0*/  HADD2.F32 R49, -RZ, R51.H0_H0 ;  /* 0x20000033ff317230 */ /* 0x000fe20000004100 */
[----:B------:R-:W-:Y:S01]  /*67e0*/  ISETP.NE.AND P0, PT, R97, RZ, PT ;  /* 0x000000ff6100720c */ /* 0x000fe20003f05270 */
[----:B------:R-:W-:Y:S01]  /*67f0*/  HADD2.F32 R68, -RZ, R65.H1_H1 ;  /* 0x30000041ff447230 */ /* 0x000fe20000004100 */
[----:B------:R-:W-:Y:S01]  /*6800*/  ISETP.NE.AND P6, PT, R102, RZ, PT ;  /* 0x000000ff6600720c */ /* 0x000fe20003fc5270 */
[----:B------:R-:W-:Y:S02]  /*6810*/  HADD2.F32 R54, -RZ, R51.H1_H1 ;  /* 0x30000033ff367230 */ /* 0x000fe40000004100 */
[C---:B---3--:R-:W-:Y:S01]  /*6820*/  FMUL R0, R38.reuse, R4 ;  /* 0x0000000426007220 */ /* 0x048fe20000400000 */
[C---:B------:R-:W-:Y:S01]  /*6830*/  FMUL R2, R38.reuse, R5 ;  /* 0x0000000526027220 */ /* 0x040fe20000400000 */
[C---:B------:R-:W-:Y:S01]  /*6840*/  FMUL R4, R38.reuse, R8 ;  /* 0x0000000826047220 */ /* 0x040fe20000400000 */
[C---:B------:R-:W-:Y:S01]  /*6850*/  FMUL R5, R38.reuse, R9 ;  /* 0x0000000926057220 */ /* 0x040fe20000400000 */
[C---:B------:R-:W-:Y:S01]  /*6860*/  FFMA R0, R41.reuse, R40, R0 ;  /* 0x0000002829007223 */ /* 0x040fe20000000000 */
[C---:B------:R-:W-:Y:S01]  /*6870*/  FFMA R2, R41.reuse, R42, R2 ;  /* 0x0000002a29027223 */ /* 0x040fe20000000002 */
[C---:B------:R-:W-:Y:S01]  /*6880*/  FMUL R8, R38.reuse, R12 ;  /* 0x0000000c26087220 */ /* 0x040fe20000400000 */
[C---:B------:R-:W-:Y:S01]  /*6890*/  FMUL R9, R38.reuse, R13 ;  /* 0x0000000d26097220 */ /* 0x040fe20000400000 */
[----:B------:R-:W-:Y:S02]  /*68a0*/  HADD2.F32 R51, -RZ, R53.H0_H0 ;  /* 0x20000035ff337230 */ /* 0x000fe40000004100 */
[C---:B------:R-:W-:Y:S01]  /*68b0*/  FMUL R12, R38.reuse, R16 ;  /* 0x00000010260c7220 */ /* 0x040fe20000400000 */
        /* <DEDUP_REMOVED lines=13> */
[C---:B------:R-:W-:Y:S01]  /*6990*/  FFMA R3, R41.reuse, R44, R3 ;  /* 0x0000002c29037223 */ /* 0x040fe20000000003 */
[----:B------:R-:W-:Y:S01]  /*69a0*/  F2FP.F16.E4M3.UNPACK_B R40, R79 ;  /* 0x0000004fff28723e */ /* 0x000fe200020006ff */
[C---:B------:R-:W-:Y:S01]  /*69b0*/  FFMA R7, R41.reuse, R46, R7 ;  /* 0x0000002e29077223 */ /* 0x040fe20000000007 */
[C---:B------:R-:W-:Y:S01]  /*69c0*/  FFMA R4, R41.reuse, R43, R4 ;  /* 0x0000002b29047223 */ /* 0x040fe20000000004 */
[----:B------:R-:W-:Y:S01]  /*69d0*/  F2FP.F16.E4M3.UNPACK_B R42, R79.H1 ;  /* 0x0000004fff2a723e */ /* 0x000fe200030006ff */
[C---:B------:R-:W-:Y:S01]  /*69e0*/  FFMA R5, R41.reuse, R48, R5 ;  /* 0x0000003029057223 */ /* 0x040fe20000000005 */
[----:B------:R-:W-:Y:S01]  /*69f0*/  FFMA R6, R41, R45, R6 ;  /* 0x0000002d29067223 */ /* 0x000fe20000000006 */
[----:B------:R-:W-:Y:S01]  /*6a00*/  F2FP.SATFINITE.E4M3.F32.PACK_AB_MERGE_C R99, R7, R3, RZ ;  /* 0x000000030763723e */ /* 0x000fe200048070ff */
[C---:B------:R-:W-:Y:S01]  /*6a10*/  FFMA R11, R41.reuse, R50, R11 ;  /* 0x00000032290b7223 */ /* 0x040fe2000000000b */
[C---:B------:R-:W-:Y:S01]  /*6a20*/  FFMA R8, R41.reuse, R47, R8 ;  /* 0x0000002f29087223 */ /* 0x040fe20000000008 */
[----:B------:R-:W-:Y:S01]  /*6a30*/  FMUL R10, R38, R14 ;  /* 0x0000000e260a7220 */ /* 0x000fe20000400000 */
[----:B------:R-:W-:Y:S01]  /*6a40*/  F2FP.SATFINITE.E4M3.F32.PACK_AB_MERGE_C R104, R2, R0, R99 ;  /* 0x000000000268723e */ /* 0x000fe20004807063 */
[----:B------:R-:W-:Y:S01]  /*6a50*/  FFMA R9, R41, R52, R9 ;  /* 0x0000003429097223 */ /* 0x000fe20000000009 */
[----:B------:R-:W-:Y:S01]  /*6a60*/  F2FP.SATFINITE.E4M3.F32.PACK_AB_MERGE_C R105, R11, R6, RZ ;  /* 0x000000060b69723e */ /* 0x000fe200048070ff */
[----:B------:R-:W-:Y:S01]  /*6a70*/  FFMA R10, R41, R49, R10 ;  /* 0x00000031290a7223 */ /* 0x000fe2000000000a */
[----:B------:R-:W-:Y:S01]  /*6a80*/  IADD3 R99, PT, PT, R112, R103, RZ ;  /* 0x0000006770637210 */ /* 0x000fe20007ffe0ff */
[C---:B------:R-:W-:Y:S01]  /*6a90*/  FMUL R15, R38.reuse, R15 ;  /* 0x0000000f260f7220 */ /* 0x040fe20000400000 */
[--C-:B------:R-:W-:Y:S01]  /*6aa0*/  HADD2.F32 R53, -RZ, R55.reuse.H0_H0 ;  /* 0x20000037ff357230 */ /* 0x100fe20000004100 */
[----:B------:R-:W-:Y:S01]  /*6ab0*/  F2FP.SATFINITE.E4M3.F32.PACK_AB_MERGE_C R105, R5, R4, R105 ;  /* 0x000000040569723e */ /* 0x000fe20004807069 */
[----:B------:R-:W-:Y:S02]  /*6ac0*/  HADD2.F32 R58, -RZ, R55.H1_H1 ;  /* 0x30000037ff3a7230 */ /* 0x000fe40000004100 */
[C---:B------:R-:W-:Y:S01]  /*6ad0*/  FFMA R15, R41.reuse, R54, R15 ;  /* 0x00000036290f7223 */ /* 0x040fe2000000000f */
[C---:B------:R-:W-:Y:S01]  /*6ae0*/  FFMA R12, R41.reuse, R51, R12 ;  /* 0x00000033290c7223 */ /* 0x040fe2000000000c */
[C---:B------:R-:W-:Y:S01]  /*6af0*/  FFMA R13, R41.reuse, R56, R13 ;  /* 0x00000038290d7223 */ /* 0x040fe2000000000d */
[----:B------:R-:W-:Y:S02]  /*6b00*/  HADD2.F32 R55, -RZ, R57.H0_H0 ;  /* 0x20000039ff377230 */ /* 0x000fe40000004100 */
[C---:B------:R-:W-:Y:S01]  /*6b10*/  FMUL R14, R38.reuse, R18 ;  /* 0x00000012260e7220 */ /* 0x040fe20000400000 */
[C---:B------:R-:W-:Y:S01]  /*6b20*/  FMUL R19, R38.reuse, R19 ;  /* 0x0000001326137220 */ /* 0x040fe20000400000 */
[--C-:B------:R-:W-:Y:S02]  /*6b30*/  HADD2.F32 R57, -RZ, R59.reuse.H0_H0 ;  /* 0x2000003bff397230 */ /* 0x100fe40000004100 */
[C---:B------:R-:W-:Y:S01]  /*6b40*/  FMUL R18, R38.reuse, R22 ;  /* 0x0000001626127220 */ /* 0x040fe20000400000 */
[C---:B------:R-:W-:Y:S01]  /*6b50*/  FFMA R14, R41.reuse, R53, R14 ;  /* 0x00000035290e7223 */ /* 0x040fe2000000000e */
[----:B------:R-:W-:Y:S02]  /*6b60*/  HADD2.F32 R62, -RZ, R59.H1_H1 ;  /* 0x3000003bff3e7230 */ /* 0x000fe40000004100 */
[C---:B------:R-:W-:Y:S01]  /*6b70*/  FFMA R19, R41.reuse, R58, R19 ;  /* 0x0000003a29137223 */ /* 0x040fe20000000013 */
[----:B------:R-:W-:Y:S02]  /*6b80*/  HADD2.F32 R59, -RZ, R61.H0_H0 ;  /* 0x2000003dff3b7230 */ /* 0x000fe40000004100 */
[C---:B------:R-:W-:Y:S01]  /*6b90*/  FMUL R23, R38.reuse, R23 ;  /* 0x0000001726177220 */ /* 0x040fe20000400000 */
[C---:B------:R-:W-:Y:S01]  /*6ba0*/  FFMA R16, R41.reuse, R55, R16 ;  /* 0x0000003729107223 */ /* 0x040fe20000000010 */
[C---:B------:R-:W-:Y:S01]  /*6bb0*/  FFMA R17, R41.reuse, R60, R17 ;  /* 0x0000003c29117223 */ /* 0x040fe20000000011 */
[--C-:B------:R-:W-:Y:S02]  /*6bc0*/  HADD2.F32 R61, -RZ, R63.reuse.H0_H0 ;  /* 0x2000003fff3d7230 */ /* 0x100fe40000004100 */
[C---:B------:R-:W-:Y:S01]  /*6bd0*/  FFMA R18, R41.reuse, R57, R18 ;  /* 0x0000003929127223 */ /* 0x040fe20000000012 */
[----:B------:R-:W-:Y:S02]  /*6be0*/  HADD2.F32 R66, -RZ, R63.H1_H1 ;  /* 0x3000003fff427230 */ /* 0x000fe40000004100 */
[C---:B------:R-:W-:Y:S01]  /*6bf0*/  FMUL R22, R38.reuse, R26 ;  /* 0x0000001a26167220 */ /* 0x040fe20000400000 */
[----:B------:R-:W-:Y:S02]  /*6c00*/  HADD2.F32 R63, -RZ, R65.H0_H0 ;  /* 0x20000041ff3f7230 */ /* 0x000fe40000004100 */
[C---:B------:R-:W-:Y:S01]  /*6c10*/  FFMA R23, R41.reuse, R62, R23 ;  /* 0x0000003e29177223 */ /* 0x040fe20000000017 */
[C---:B------:R-:W-:Y:S01]  /*6c20*/  FMUL R27, R38.reuse, R27 ;  /* 0x0000001b261b7220 */ /* 0x040fe20000400000 */
[C---:B------:R-:W-:Y:S01]  /*6c30*/  FFMA R20, R41.reuse, R59, R20 ;  /* 0x0000003b29147223 */ /* 0x040fe20000000014 */
[C---:B------:R-:W-:Y:S01]  /*6c40*/  FFMA R21, R41.reuse, R64, R21 ;  /* 0x0000004029157223 */ /* 0x040fe20000000015 */
[--C-:B------:R-:W-:Y:S02]  /*6c50*/  HADD2.F32 R65, -RZ, R67.reuse.H0_H0 ;  /* 0x20000043ff417230 */ /* 0x100fe40000004100 */
[C---:B------:R-:W-:Y:S01]  /*6c60*/  FFMA R22, R41.reuse, R61, R22 ;  /* 0x0000003d29167223 */ /* 0x040fe20000000016 */
[----:B------:R-:W-:Y:S02]  /*6c70*/  HADD2.F32 R70, -RZ, R67.H1_H1 ;  /* 0x30000043ff467230 */ /* 0x000fe40000004100 */
[C---:B------:R-:W-:Y:S01]  /*6c80*/  FMUL R26, R38.reuse, R30 ;  /* 0x0000001e261a7220 */ /* 0x040fe20000400000 */
[--C-:B------:R-:W-:Y:S02]  /*6c90*/  HADD2.F32 R67, -RZ, R40.reuse.H0_H0 ;  /* 0x20000028ff437230 */ /* 0x100fe40000004100 */
[C---:B------:R-:W-:Y:S01]  /*6ca0*/  FFMA R27, R41.reuse, R66, R27 ;  /* 0x00000042291b7223 */ /* 0x040fe2000000001b */
[C---:B------:R-:W-:Y:S01]  /*6cb0*/  FMUL R31, R38.reuse, R31 ;  /* 0x0000001f261f7220 */ /* 0x040fe20000400000 */
[C---:B------:R-:W-:Y:S01]  /*6cc0*/  FFMA R24, R41.reuse, R63, R24 ;  /* 0x0000003f29187223 */ /* 0x040fe20000000018 */
[----:B------:R-:W-:Y:S02]  /*6cd0*/  HADD2.F32 R40, -RZ, R40.H1_H1 ;  /* 0x30000028ff287230 */ /* 0x000fe40000004100 */
[C---:B------:R-:W-:Y:S01]  /*6ce0*/  FFMA R25, R41.reuse, R68, R25 ;  /* 0x0000004429197223 */ /* 0x040fe20000000019 */
[--C-:B------:R-:W-:Y:S02]  /*6cf0*/  HADD2.F32 R69, -RZ, R42.reuse.H0_H0 ;  /* 0x2000002aff457230 */ /* 0x100fe40000004100 */
[C---:B------:R-:W-:Y:S01]  /*6d00*/  FFMA R26, R41.reuse, R65, R26 ;  /* 0x00000041291a7223 */ /* 0x040fe2000000001a */
[----:B------:R-:W-:Y:S02]  /*6d10*/  HADD2.F32 R42, -RZ, R42.H1_H1 ;  /* 0x3000002aff2a7230 */ /* 0x000fe40000004100 */
[C---:B------:R-:W-:Y:S01]  /*6d20*/  FMUL R30, R38.reuse, R34 ;  /* 0x00000022261e7220 */ /* 0x040fe20000400000 */
[----:B------:R-:W-:Y:S01]  /*6d30*/  FFMA R31, R41, R70, R31 ;  /* 0x00000046291f7223 */ /* 0x000fe2000000001f */
[----:B------:R-:W-:Y:S01]  /*6d40*/  FMUL R35, R38, R35 ;  /* 0x0000002326237220 */ /* 0x000fe20000400000 */
[----:B------:R-:W-:Y:S01]  /*6d50*/  F2FP.SATFINITE.E4M3.F32.PACK_AB_MERGE_C R106, R15, R10, RZ ;  /* 0x0000000a0f6a723e */ /* 0x000fe200048070ff */
[----:B------:R-:W-:Y:S01]  /*6d60*/  FFMA R28, R41, R67, R28 ;  /* 0x00000043291c7223 */ /* 0x000fe2000000001c */
[----:B------:R-:W-:Y:S01]  /*6d70*/  F2FP.SATFINITE.E4M3.F32.PACK_AB_MERGE_C R107, R19, R14, RZ ;  /* 0x0000000e136b723e */ /* 0x000fe200048070ff */
[C---:B------:R-:W-:Y:S01]  /*6d80*/  FFMA R29, R41.reuse, R40, R29 ;  /* 0x00000028291d7223 */ /* 0x040fe2000000001d */
[C---:B------:R-:W-:Y:S01]  /*6d90*/  FFMA R30, R41.reuse, R69, R30 ;  /* 0x00000045291e7223 */ /* 0x040fe2000000001e */
[----:B------:R-:W-:Y:S01]  /*6da0*/  FFMA R35, R41, R42, R35 ;  /* 0x0000002a29237223 */ /* 0x000fe20000000023 */
[----:B------:R-:W-:Y:S02]  /*6db0*/  F2FP.SATFINITE.E4M3.F32.PACK_AB_MERGE_C R106, R9, R8, R106 ;  /* 0x00000008096a723e */ /* 0x000fe4000480706a */
[----:B------:R-:W-:Y:S02]  /*6dc0*/  F2FP.SATFINITE.E4M3.F32.PACK_AB_MERGE_C R107, R13, R12, R107 ;  /* 0x0000000c0d6b723e */ /* 0x000fe4000480706b */
[----:B------:R-:W-:Y:S02]  /*6dd0*/  F2FP.SATFINITE.E4M3.F32.PACK_AB_MERGE_C R108, R23, R18, RZ ;  /* 0x00000012176c723e */ /* 0x000fe400048070ff */
[----:B------:R-:W-:Y:S01]  /*6de0*/  F2FP.SATFINITE.E4M3.F32.PACK_AB_MERGE_C R109, R27, R22, RZ ;  /* 0x000000161b6d723e */ /* 0x000fe200048070ff */
[----:B------:R1:W-:Y:S01]  /*6df0*/  STS.128 [R84+UR44+0x4200], R104 ;  /* 0x0042006854007988 */ /* 0x0003e20008000c2c */
[----:B------:R-:W-:Y:S02]  /*6e00*/  F2FP.SATFINITE.E4M3.F32.PACK_AB_MERGE_C R113, R31, R26, RZ ;  /* 0x0000001a1f71723e */ /* 0x000fe400048070ff */
[----:B------:R-:W-:Y:S02]  /*6e10*/  F2FP.SATFINITE.E4M3.F32.PACK_AB_MERGE_C R114, R35, R30, RZ ;  /* 0x0000001e2372723e */ /* 0x000fe400048070ff */
[----:B------:R-:W-:Y:S02]  /*6e20*/  F2FP.SATFINITE.E4M3.F32.PACK_AB_MERGE_C R108, R17, R16, R108 ;  /* 0x00000010116c723e */ /* 0x000fe4000480706c */
[----:B------:R-:W-:Y:S02]  /*6e30*/  F2FP.SATFINITE.E4M3.F32.PACK_AB_MERGE_C R109, R21, R20, R109 ;  /* 0x00000014156d723e */ /* 0x000fe4000480706d */
[----:B------:R-:W-:Y:S02]  /*6e40*/  F2FP.SATFINITE.E4M3.F32.PACK_AB_MERGE_C R110, R25, R24, R113 ;  /* 0x00000018196e723e */ /* 0x000fe40004807071 */
[----:B------:R-:W-:Y:S02]  /*6e50*/  F2FP.SATFINITE.E4M3.F32.PACK_AB_MERGE_C R111, R29, R28, R114 ;  /* 0x0000001c1d6f723e */ /* 0x000fe40004807072 */
[----:B------:R-:W-:Y:S02]  /*6e60*/  LEA R112, R93, UR44, 0x3 ;  /* 0x0000002c5d707c11 */ /* 0x000fe4000f8e18ff */
[----:B------:R-:W-:Y:S01]  /*6e70*/  @P6 SHF.L.U32 R113, R91, 0x1f, RZ ;  /* 0x0000001f5b716819 */ /* 0x000fe200000006ff */
[----:B------:R1:W-:Y:S01]  /*6e80*/  STS.128 [R99+0x4210], R108 ;  /* 0x0042106c63007388 */ /* 0x0003e20000000c00 */
[----:B------:R-:W-:Y:S01]  /*6e90*/  @!PT LDS RZ, [RZ] ;  /* 0x00000000fffff984 */ /* 0x000fe20000000800 */
[----:B------:R-:W-:Y:S01]  /*6ea0*/  @!PT LDS RZ, [RZ] ;  /* 0x00000000fffff984 */ /* 0x000fe20000000800 */
[----:B------:R-:W-:Y:S01]  /*6eb0*/  @!PT LDS RZ, [RZ] ;  /* 0x00000000fffff984 */ /* 0x000fe20000000800 */
[----:B------:R-:W-:Y:S01]  /*6ec0*/  @!PT LDS RZ, [RZ] ;  /* 0x00000000fffff984 */ /* 0x000fe20000000800 */
[----:B------:R2:W-:Y:S07]  /*6ed0*/  MEMBAR.ALL.CTA ;  /* 0x0000000000007992 */ /* 0x0005ee0000008000 */
[----:B--2---:R-:W2:Y:S02]  /*6ee0*/  FENCE.VIEW.ASYNC.S ;  /* 0x00000000000073c6 */ /* 0x004ea40000000000 */
[----:B--2---:R-:W-:Y:S06]  /*6ef0*/  BAR.SYNC.DEFER_BLOCKING 0x1, 0x80 ;  /* 0x0042000000007b1d */ /* 0x004fec0000010000 */
[----:B------:R-:W-:Y:S05]  /*6f00*/  @P0 BRA `(.L_x_107) ;  /* 0x0000000000280947 */ /* 0x000fea0003800000 */
[----:B------:R-:W-:Y:S01]  /*6f10*/  UIADD3 UR4, UPT, UPT, UR44, 0x4200, URZ ;  /* 0x000042002c047890 */ /* 0x000fe2000fffe0ff */
[----:B------:R-:W-:Y:S05]  /*6f20*/  UMOV UR51, UR36 ;  /* 0x0000002400337c82 */ /* 0x000fea0008000000 */
[----:B------:R-:W-:Y:S01]  /*6f30*/  MOV R96, UR4 ;  /* 0x0000000400607c02 */ /* 0x000fe20008000f00 */
[----:B------:R-:W-:Y:S03]  /*6f40*/  UIADD3 UR4, UP0, UPT, UR62, 0x680, URZ ;  /* 0x000006803e047890 */ /* 0x000fe6000ff1e0ff */
[----:B------:R-:W-:Y:S01]  /*6f50*/  R2UR UR48, R96 ;  /* 0x00000000603072ca */ /* 0x000fe200000e0000 */
[----:B------:R-:W-:Y:S11]  /*6f60*/  UIADD3.X UR5, UPT, UPT, URZ, UR63, URZ, UP0, !UPT ;  /* 0x0000003fff057290 */ /* 0x000ff600087fe4ff */
[----:B------:R-:W-:Y:S01]  /*6f70*/  @!UPT UIADD3 URZ, UPT, UPT, URZ, URZ, URZ ;  /* 0x000000fffffff290 */ /* 0x000fe2000fffe0ff */
[----:B------:R2:W-:Y:S01]  /*6f80*/  UTMASTG.3D [UR48], [UR4] ;  /* 0x00000030040073b5 */ /* 0x0005e20008010000 */
[----:B------:R0:W-:Y:S01]  /*6f90*/  UTMACMDFLUSH ;  /* 0x00000000000079b7 */ /* 0x0001e20000000000 */
[----:B--2---:R-:W-:Y:S04]  /*6fa0*/  DEPBAR.LE SB0, 0x1 ;  /* 0x000080400000791a */ /* 0x004fe80000000000 */
.L_x_107:
[----:B------:R-:W-:Y:S05]  /*6fb0*/  BSYNC.RECONVERGENT B0 ;  /* 0x0000000000007941 */ /* 0x000fea0003800200 */
.L_x_106:
[----:B------:R-:W-:Y:S06]  /*6fc0*/  BAR.SYNC.DEFER_BLOCKING 0x1, 0x80 ;  /* 0x0042000000007b1d */ /* 0x000fec0000010000 */
[----:B------:R-:W2:Y:S01]  /*6fd0*/  @P6 SYNCS.PHASECHK.TRANS64.TRYWAIT P0, [R112+URZ+0x50], R113 ;  /* 0x00005071700065a7 */ /* 0x000ea200080011ff */
[----:B------:R-:W-:Y:S01]  /*6fe0*/  BSSY B1, `(.L_x_108) ;  /* 0x0000020000017945 */ /* 0x000fe20003800000 */
[----:B--2---:R-:W-:Y:S03]  /*6ff0*/  @P6 SEL R100, RZ, 0x1, !P0 ;  /* 0x00000001ff646807 */ /* 0x004fe60004000000 */
[----:B------:R-:W-:Y:S05]  /*7000*/  @!P6 BRA `(.L_x_109) ;  /* 0x000000000074e947 */ /* 0x000fea0003800000 */
[----:B------:R-:W-:Y:S01]  /*7010*/  ISETP.NE.AND P1, PT, R101, RZ, PT ;  /* 0x000000ff6500720c */ /* 0x000fe20003f25270 */
[----:B------:R-:W2:Y:S01]  /*7020*/  S2R R0, SR_CgaCtaId ;  /* 0x0000000000007919 */ /* 0x000ea20000008800 */
[----:B------:R-:W-:Y:S01]  /*7030*/  ISETP.NE.AND P0, PT, R100, RZ, PT ;  /* 0x000000ff6400720c */ /* 0x000fe20003f05270 */
[----:B------:R-:W-:Y:S10]  /*7040*/  BSSY B0, `(.L_x_110) ;  /* 0x0000008000007945 */ /* 0x000ff40003800000 */
[----:B------:R-:W-:Y:S05]  /*7050*/  @P1 IMAD R2, R93, 0x1000, R84 ;  /* 0x000010005d021824 */ /* 0x000fea00078e0254 */
[----:B------:R-:W-:Y:S05]  /*7060*/  @P1 IADD3 R4, PT, PT, R2, UR44, RZ ;  /* 0x0000002c02041c10 */ /* 0x000fea000fffe0ff */
[----:B------:R-:W-:Y:S01]  /*7070*/  @P1 IMAD.IADD R4, R4, 0x1, R103 ;  /* 0x0000000104041824 */ /* 0x000fe200078e0267 */
[----:B------:R-:W-:Y:S06]  /*7080*/  @P0 BRA `(.L_x_111) ;  /* 0x00000000000c0947 */ /* 0x000fec0003800000 */
[----:B------:R-:W-:Y:S04]  /*7090*/  SHF.L.U32 R3, R91, 0x1f, RZ ;  /* 0x0000001f5b037819 */ /* 0x000fe800000006ff */
[----:B------:R-:W3:Y:S02]  /*70a0*/  SYNCS.PHASECHK.TRANS64.TRYWAIT P0, [R112+URZ+0x50], R3 ;  /* 0x00005003700075a7 */ /* 0x000ee400080011ff */
[----:B---3--:R-:W-:Y:S05]  /*70b0*/  @!P0 BRA `(.L_x_112) ;  /* 0x0000003000dc8947 */ /* 0x008fea0003800000 */
.L_x_111:
[----:B------:R-:W-:Y:S05]  /*70c0*/  BSYNC B0 ;  /* 0x0000000000007941 */ /* 0x000fea0003800000 */
.L_x_110:
[----:B------:R-:W-:Y:S01]  /*70d0*/  ISETP.NE.AND P0, PT, R101, RZ, PT ;  /* 0x000000ff6500720c */ /* 0x000fe20003f05270 */
[----:B---3--:R-:W-:Y:S02]  /*70e0*/  VIADD R3, R112, 0x70 ;  /* 0x0000007070037836 */ /* 0x008fe40000000000 */
[----:B------:R-:W-:Y:S03]  /*70f0*/  VIADD R93, R93, 0x1 ;  /* 0x000000015d5d7836 */ /* 0x000fe60000000000 */
[----:B--2---:R-:W-:Y:S07]  /*7100*/  PRMT R0, R0, 0x654, R3 ;  /* 0x0000065400007816 */ /* 0x004fee0000000003 */
[----:B------:R2:W3:Y:S04]  /*7110*/  @P0 LDS.128 R72, [R2+UR44+0x200] ;  /* 0x0002002c02480984 */ /* 0x0004e80008000c00 */
[----:B------:R2:W4:Y:S01]  /*7120*/  @P0 LDS.128 R76, [R4+0x210] ;  /* 0x00021000044c0984 */ /* 0x0005220000000c00 */
        /* <DEDUP_REMOVED lines=10> */
[----:B--23--:R-:W-:Y:S02]  /*71d0*/  LOP3.LUT R91, R91, R0, RZ, 0x3c, !PT ;  /* 0x000000005b5b7212 */ /* 0x00cfe400078e3cff */
.L_x_109:
[----:B------:R-:W-:Y:S05]  /*71e0*/  BSYNC B1 ;  /* 0x0000000000017941 */ /* 0x000fea0003800000 */
.L_x_108:
[----:B------:R-:W-:Y:S05]  /*71f0*/  VIADD R3, R39, 0x40 ;  /* 0x0000004027037836 */ /* 0x000fea0000000000 */
[----:B------:R-:W-:Y:S04]  /*7200*/  SHF.R.U32.HI R3, RZ, 0x15, R3 ;  /* 0x00000015ff037819 */ /* 0x000fe80000011603 */
[----:B------:R-:W-:Y:S11]  /*7210*/  LOP3.LUT P0, RZ, R3, 0x3, R86, 0x48, !PT ;  /* 0x0000000303ff7812 */ /* 0x000ff60007804856 */
[----:B------:R-:W-:Y:S02]  /*7220*/  @!UPT UIADD3 URZ, UPT, UPT, URZ, URZ, URZ ;  /* 0x000000fffffff290 */ /* 0x000fe4000fffe0ff */
[----:B------:R-:W-:Y:S05]  /*7230*/  @!P0 BRA `(.L_x_113) ;  /* 0x0000000000408947 */ /* 0x000fea0003800000 */
[----:B------:R-:W2:Y:S01]  /*7240*/  LDCU.64 UR8, c[0x4][0x78] ;  /* 0x01000f00ff0877ac */ /* 0x000ea20008000a00 */
[----:B------:R-:W-:Y:S01]  /*7250*/  MOV R3, 0x0 ;  /* 0x0000000000037802 */ /* 0x000fe20000000f00 */
[----:B------:R-:W-:Y:S02]  /*7260*/  HFMA2 R12, -RZ, RZ, 0, 5.9604644775390625e-08 ;  /* 0x00000001ff0c7431 */ /* 0x000fe400000001ff */
[----:B------:R-:W-:Y:S02]  /*7270*/  IMAD.MOV.U32 R8, RZ, RZ, 0x192 ;  /* 0x00000192ff087424 */ /* 0x000fe400078e00ff */
[----:B------:R-:W-:Y:S01]  /*7280*/  IMAD.MOV.U32 R13, RZ, RZ, RZ ;  /* 0x000000ffff0d7224 */ /* 0x000fe200078e00ff */
[----:B------:R-:W3:Y:S01]  /*7290*/  LDCU.64 UR6, c[0x4][0x80] ;  /* 0x01001000ff0677ac */ /* 0x000ee20008000a00 */
[----:B------:R-:W1:Y:S01]  /*72a0*/  LDC.64 R2, c[0x4][R3] ;  /* 0x0100000003027b82 */ /* 0x000e620000000a00 */
[----:B------:R-:W5:Y:S01]  /*72b0*/  LDCU.64 UR4, c[0x4][0x18] ;  /* 0x01000300ff0477ac */ /* 0x000f620008000a00 */
[----:B--2---:R-:W-:Y:S01]  /*72c0*/  MOV R5, UR9 ;  /* 0x0000000900057c02 */ /* 0x004fe20008000f00 */
[----:B------:R-:W-:Y:S01]  /*72d0*/  IMAD.U32 R4, RZ, RZ, UR8 ;  /* 0x00000008ff047e24 */ /* 0x000fe2000f8e00ff */
[----:B---3--:R-:W-:Y:S01]  /*72e0*/  MOV R7, UR7 ;  /* 0x0000000700077c02 */ /* 0x008fe20008000f00 */
[----:B------:R-:W-:Y:S01]  /*72f0*/  IMAD.U32 R6, RZ, RZ, UR6 ;  /* 0x00000006ff067e24 */ /* 0x000fe2000f8e00ff */
[----:B-----5:R-:W-:Y:S01]  /*7300*/  MOV R11, UR5 ;  /* 0x00000005000b7c02 */ /* 0x020fe20008000f00 */
[----:B------:R-:W-:Y:S02]  /*7310*/  IMAD.U32 R10, RZ, RZ, UR4 ;  /* 0x00000004ff0a7e24 */ /* 0x000fe4000f8e00ff */
[----:B------:R-:W-:Y:S07]  /*7320*/  LEPC R20, `(.L_x_113) ;  /* 0x000000001014794e */ /* 0x000fee0000000000 */
[----:B-1--4-:R-:W-:Y:S05]  /*7330*/  CALL.ABS.NOINC R2 ;  /* 0x0000000002007343 */ /* 0x012fea0003c00000 */
.L_x_113:
        /* <DEDUP_REMOVED lines=14> */
[----:B------:R-:W-:Y:S01]  /*7420*/  F2FP.F16.E4M3.UNPACK_B R54, R75 ;  /* 0x0000004bff36723e */ /* 0x000fe200020006ff */
[----:B------:R-:W-:Y:S01]  /*7430*/  LDTM.16dp32bit_t0_t15.x32 R4, tmem[UR4+0x40] ;  /* 0x00004004000479ee */ /* 0x000fe20008a80000 */
[----:B------:R-:W2:Y:S01]  /*7440*/  LDTM.16dp32bit_t16_t31.x32 R4, tmem[UR4+0x60] ;  /* 0x00006004000479ee */ /* 0x000ea20008aa0000 */
[----:B------:R-:W-:Y:S01]  /*7450*/  HADD2.F32 R46, -RZ, R46.H1_H1 ;  /* 0x3000002eff2e7230 */ /* 0x000fe20000004100 */
[----:B----4-:R-:W-:Y:S01]  /*7460*/  F2FP.F16.E4M3.UNPACK_B R58, R76 ;  /* 0x0000004cff3a723e */ /* 0x010fe200020006ff */
[--C-:B------:R-:W-:Y:S01]  /*7470*/  HADD2.F32 R49, -RZ, R50.reuse.H0_H0 ;  /* 0x20000032ff317230 */ /* 0x100fe20000004100 */
[----:B------:R-:W-:Y:S01]  /*7480*/  F2FP.F16.E4M3.UNPACK_B R62, R77 ;  /* 0x0000004dff3e723e */ /* 0x000fe200020006ff */
[----:B------:R-:W-:Y:S01]  /*7490*/  HADD2.F32 R50, -RZ, R50.H1_H1 ;  /* 0x30000032ff327230 */ /* 0x000fe20000004100 */
[----:B------:R-:W-:Y:S01]  /*74a0*/  F2FP.F16.E4M3.UNPACK_B R66, R78 ;  /* 0x0000004eff42723e */ /* 0x000fe200020006ff */
[--C-:B------:R-:W-:Y:S01]  /*74b0*/  HADD2.F32 R53, -RZ, R54.reuse.H0_H0 ;  /* 0x20000036ff357230 */ /* 0x100fe20000004100 */
[----:B------:R-:W-:Y:S01]  /*74c0*/  F2FP.F16.E4M3.UNPACK_B R70, R79 ;  /* 0x0000004fff46723e */ /* 0x000fe200020006ff */
[----:B------:R-:W-:Y:S01]  /*74d0*/  HADD2.F32 R54, -RZ, R54.H1_H1 ;  /* 0x30000036ff367230 */ /* 0x000fe20000004100 */
[----:B------:R-:W-:Y:S01]  /*74e0*/  F2FP.F16.E4M3.UNPACK_B R56, R75.H1 ;  /* 0x0000004bff38723e */ /* 0x000fe200030006ff */
[--C-:B------:R-:W-:Y:S01]  /*74f0*/  HADD2.F32 R57, -RZ, R58.reuse.H0_H0 ;  /* 0x2000003aff397230 */ /* 0x100fe20000004100 */
[----:B------:R-:W-:Y:S01]  /*7500*/  F2FP.F16.E4M3.UNPACK_B R60, R76.H1 ;  /* 0x0000004cff3c723e */ /* 0x000fe200030006ff */
[----:B------:R-:W-:Y:S01]  /*7510*/  HADD2.F32 R58, -RZ, R58.H1_H1 ;  /* 0x3000003aff3a7230 */ /* 0x000fe20000004100 */
[----:B------:R-:W-:Y:S01]  /*7520*/  F2FP.F16.E4M3.UNPACK_B R64, R77.H1 ;  /* 0x0000004dff40723e */ /* 0x000fe200030006ff */
[--C-:B------:R-:W-:Y:S01]  /*7530*/  HADD2.F32 R61, -RZ, R62.reuse.H0_H0 ;  /* 0x2000003eff3d7230 */ /* 0x100fe20000004100 */
[----:B------:R-:W-:Y:S01]  /*7540*/  F2FP.F16.E4M3.UNPACK_B R68, R78.H1 ;  /* 0x0000004eff44723e */ /* 0x000fe200030006ff */
[----:B------:R-:W-:Y:S01]  /*7550*/  HADD2.F32 R62, -RZ, R62.H1_H1 ;  /* 0x3000003eff3e7230 */ /* 0x000fe20000004100 */
[----:B------:R-:W-:Y:S01]  /*7560*/  ISETP.NE.AND P0, PT, R97, RZ, PT ;  /* 0x000000ff6100720c */ /* 0x000fe20003f05270 */
[--C-:B------:R-:W-:Y:S01]  /*7570*/  HADD2.F32 R65, -RZ, R66.reuse.H0_H0 ;  /* 0x20000042ff417230 */ /* 0x100fe20000004100 */
[----:B------:R-:W-:Y:S01]  /*7580*/  ISETP.NE.AND P6, PT, R102, RZ, PT ;  /* 0x000000ff6600720c */ /* 0x000fe20003fc5270 */
[----:B------:R-:W-:Y:S02]  /*7590*/  HADD2.F32 R66, -RZ, R66.H1_H1 ;  /* 0x30000042ff427230 */ /* 0x000fe40000004100 */
[--C-:B------:R-:W-:Y:S02]  /*75a0*/  HADD2.F32 R69, -RZ, R70.reuse.H0_H0 ;  /* 0x20000046ff457230 */ /* 0x100fe40000004100 */
[C---:B--2---:R-:W-:Y:S01]  /*75b0*/  FMUL R0, R38.reuse, R4 ;  /* 0x0000000426007220 */ /* 0x044fe20000400000 */
[C---:B------:R-:W-:Y:S01]  /*75c0*/  FMUL R2, R38.reuse, R5 ;  /* 0x0000000526027220 */ /* 0x040fe20000400000 */
[C---:B------:R-:W-:Y:S01]  /*75d0*/  FMUL R4, R38.reuse, R8 ;  /* 0x0000000826047220 */ /* 0x040fe20000400000 */
[C---:B------:R-:W-:Y:S01]  /*75e0*/  FMUL R5, R38.reuse, R9 ;  /* 0x0000000926057220 */ /* 0x040fe20000400000 */
[C---:B------:R-:W-:Y:S01]  /*75f0*/  FFMA R0, R41.reuse, R40, R0 ;  /* 0x0000002829007223 */ /* 0x040fe20000000000 */
[C---:B------:R-:W-:Y:S01]  /*7600*/  FFMA R2, R41.reuse, R43, R2 ;  /* 0x0000002b29027223 */ /* 0x040fe20000000002 */
        /* <DEDUP_REMOVED lines=10> */
[----:B------:R-:W-:Y:S02]  /*76b0*/  HADD2.F32 R70, -RZ, R70.H1_H1 ;  /* 0x30000046ff467230 */ /* 0x000fe40000004100 */
[C---:B------:R-:W-:Y:S01]  /*76c0*/  FMUL R28, R38.reuse, R32 ;  /* 0x00000020261c7220 */ /* 0x040fe20000400000 */
[C---:B------:R-:W-:Y:S01]  /*76d0*/  FMUL R29, R38.reuse, R33 ;  /* 0x00000021261d7220 */ /* 0x040fe20000400000 */
[C---:B------:R-:W-:Y:S01]  /*76e0*/  FMUL R3, R38.reuse, R6 ;  /* 0x0000000626037220 */ /* 0x040fe20000400000 */
[C---:B------:R-:W-:Y:S01]  /*76f0*/  FMUL R7, R38.reuse, R7 ;  /* 0x0000000726077220 */ /* 0x040fe20000400000 */
[--C-:B------:R-:W-:Y:S02]  /*7700*/  HADD2.F32 R47, -RZ, R48.reuse.H0_H0 ;  /* 0x20000030ff2f7230 */ /* 0x100fe40000004100 */
[C---:B------:R-:W-:Y:S01]  /*7710*/  FMUL R6, R38.reuse, R10 ;  /* 0x0000000a26067220 */ /* 0x040fe20000400000 */
[C---:B------:R-:W-:Y:S01]  /*7720*/  FFMA R3, R41.reuse, R42, R3 ;  /* 0x0000002a29037223 */ /* 0x040fe20000000003 */
[----:B------:R-:W-:Y:S02]  /*7730*/  HADD2.F32 R48, -RZ, R48.H1_H1 ;  /* 0x30000030ff307230 */ /* 0x000fe40000004100 */
[C---:B------:R-:W-:Y:S01]  /*7740*/  FFMA R7, R41.reuse, R44, R7 ;  /* 0x0000002c29077223 */ /* 0x040fe20000000007 */
[C---:B------:R-:W-:Y:S01]  /*7750*/  FFMA R4, R41.reuse, R45, R4 ;  /* 0x0000002d29047223 */ /* 0x040fe20000000004 */
[C---:B------:R-:W-:Y:S01]  /*7760*/  FFMA R5, R41.reuse, R46, R5 ;  /* 0x0000002e29057223 */ /* 0x040fe20000000005 */
[----:B------:R-:W-:Y:S01]  /*7770*/  FFMA R6, R41, R47, R6 ;  /* 0x0000002f29067223 */ /* 0x000fe20000000006 */
[----:B------:R-:W-:Y:S01]  /*7780*/  FMUL R11, R38, R11 ;  /* 0x0000000b260b7220 */ /* 0x000fe20000400000 */
[----:B------:R-:W-:Y:S01]  /*7790*/  F2FP.F16.E4M3.UNPACK_B R40, R79.H1 ;  /* 0x0000004fff28723e */ /* 0x000fe200030006ff */
[--C-:B------:R-:W-:Y:S01]  /*77a0*/  HADD2.F32 R51, -RZ, R52.reuse.H0_H0 ;  /* 0x20000034ff337230 */ /* 0x100fe20000004100 */
[----:B-1----:R-:W-:Y:S01]  /*77b0*/  F2FP.SATFINITE.E4M3.F32.PACK_AB_MERGE_C R105, R7, R3, RZ ;  /* 0x000000030769723e */ /* 0x002fe200048070ff */
[C---:B------:R-:W-:Y:S01]  /*77c0*/  FFMA R11, R41.reuse, R48, R11 ;  /* 0x00000030290b7223 */ /* 0x040fe2000000000b */
[C---:B------:R-:W-:Y:S01]  /*77d0*/  FFMA R8, R41.reuse, R49, R8 ;  /* 0x0000003129087223 */ /* 0x040fe20000000008 */
[----:B------:R-:W-:Y:S01]  /*77e0*/  FFMA R9, R41, R50, R9 ;  /* 0x0000003229097223 */ /* 0x000fe20000000009 */
[----:B------:R-:W-:Y:S01]  /*77f0*/  F2FP.SATFINITE.E4M3.F32.PACK_AB_MERGE_C R104, R2, R0, R105 ;  /* 0x000000000268723e */ /* 0x000fe20004807069 */
[----:B------:R-:W-:Y:S01]  /*7800*/  HADD2.F32 R52, -RZ, R52.H1_H1 ;  /* 0x30000034ff347230 */ /* 0x000fe20000004100 */
[----:B------:R-:W-:Y:S01]  /*7810*/  F2FP.SATFINITE.E4M3.F32.PACK_AB_MERGE_C R106, R11, R6, RZ ;  /* 0x000000060b6a723e */ /* 0x000fe200048070ff */
[C---:B------:R-:W-:Y:S01]  /*7820*/  FMUL R10, R38.reuse, R14 ;  /* 0x0000000e260a7220 */ /* 0x040fe20000400000 */
[C---:B------:R-:W-:Y:S01]  /*7830*/  FMUL R15, R38.reuse, R15 ;  /* 0x0000000f260f7220 */ /* 0x040fe20000400000 */
[--C-:B------:R-:W-:Y:S01]  /*7840*/  HADD2.F32 R55, -RZ, R56.reuse.H0_H0 ;  /* 0x20000038ff377230 */ /* 0x100fe20000004100 */
[----:B------:R-:W-:Y:S01]  /*7850*/  F2FP.SATFINITE.E4M3.F32.PACK_AB_MERGE_C R105, R5, R4, R106 ;  /* 0x000000040569723e */ /* 0x000fe2000480706a */
[C---:B------:R-:W-:Y:S01]  /*7860*/  FFMA R10, R41.reuse, R51, R10 ;  /* 0x00000033290a7223 */ /* 0x040fe2000000000a */
[C---:B------:R-:W-:Y:S01]  /*7870*/  FFMA R15, R41.reuse, R52, R15 ;  /* 0x00000034290f7223 */ /* 0x040fe2000000000f */
[C---:B------:R-:W-:Y:S01]  /*7880*/  FFMA R12, R41.reuse, R53, R12 ;  /* 0x00000035290c7223 */ /* 0x040fe2000000000c */
[C---:B------:R-:W-:Y:S01]  /*7890*/  FFMA R13, R41.reuse, R54, R13 ;  /* 0x00000036290d7223 */ /* 0x040fe2000000000d */
[----:B------:R-:W-:Y:S02]  /*78a0*/  HADD2.F32 R56, -RZ, R56.H1_H1 ;  /* 0x30000038ff387230 */ /* 0x000fe40000004100 */
[C---:B------:R-:W-:Y:S01]  /*78b0*/  FMUL R14, R38.reuse, R18 ;  /* 0x00000012260e7220 */ /* 0x040fe20000400000 */
[C---:B------:R-:W-:Y:S01]  /*78c0*/  FMUL R19, R38.reuse, R19 ;  /* 0x0000001326137220 */ /* 0x040fe20000400000 */
[--C-:B------:R-:W-:Y:S02]  /*78d0*/  HADD2.F32 R59, -RZ, R60.reuse.H0_H0 ;  /* 0x2000003cff3b7230 */ /* 0x100fe40000004100 */
[C---:B------:R-:W-:Y:S01]  /*78e0*/  FMUL R18, R38.reuse, R22 ;  /* 0x0000001626127220 */ /* 0x040fe20000400000 */
[C---:B------:R-:W-:Y:S01]  /*78f0*/  FFMA R14, R41.reuse, R55, R14 ;  /* 0x00000037290e7223 */ /* 0x040fe2000000000e */
[----:B------:R-:W-:Y:S02]  /*7900*/  HADD2.F32 R60, -RZ, R60.H1_H1 ;  /* 0x3000003cff3c7230 */ /* 0x000fe40000004100 */
        /* <DEDUP_REMOVED lines=8> */
[C---:B------:R-:W-:Y:S01]  /*7990*/  FFMA R23, R41.reuse, R60, R23 ;  /* 0x0000003c29177223 */ /* 0x040fe20000000017 */
[C---:B------:R-:W-:Y:S01]  /*79a0*/  FMUL R27, R38.reuse, R27 ;  /* 0x0000001b261b7220 */ /* 0x040fe20000400000 */
[C---:B------:R-:W-:Y:S01]  /*79b0*/  FFMA R20, R41.reuse, R61, R20 ;  /* 0x0000003d29147223 */ /* 0x040fe20000000014 */
[C---:B------:R-:W-:Y:S01]  /*79c0*/  FFMA R21, R41.reuse, R62, R21 ;  /* 0x0000003e29157223 */ /* 0x040fe20000000015 */
[--C-:B------:R-:W-:Y:S02]  /*79d0*/  HADD2.F32 R67, -RZ, R68.reuse.H0_H0 ;  /* 0x20000044ff437230 */ /* 0x100fe40000004100 */
[----:B------:R-:W-:Y:S01]  /*79e0*/  FFMA R22, R41, R63, R22 ;  /* 0x0000003f29167223 */ /* 0x000fe20000000016 */
[----:B------:R-:W-:Y:S02]  /*79f0*/  HADD2.F32 R68, -RZ, R68.H1_H1 ;  /* 0x30000044ff447230 */ /* 0x000fe40000004100 */
[C---:B------:R-:W-:Y:S01]  /*7a00*/  FMUL R26, R38.reuse, R30 ;  /* 0x0000001e261a7220 */ /* 0x040fe20000400000 */
[----:B------:R-:W-:Y:S01]  /*7a10*/  F2FP.SATFINITE.E4M3.F32.PACK_AB_MERGE_C R107, R15, R10, RZ ;  /* 0x0000000a0f6b723e */ /* 0x000fe200048070ff */
        /* <DEDUP_REMOVED lines=8> */
[----:B------:R-:W-:Y:S01]  /*7aa0*/  F2FP.SATFINITE.E4M3.F32.PACK_AB_MERGE_C R106, R9, R8, R107 ;  /* 0x00000008096a723e */ /* 0x000fe2000480706b */
[----:B------:R-:W-:Y:S01]  /*7ab0*/  FFMA R31, R41, R68, R31 ;  /* 0x00000044291f7223 */ /* 0x000fe2000000001f */
[----:B------:R-:W-:Y:S01]  /*7ac0*/  FMUL R35, R38, R35 ;  /* 0x0000002326237220 */ /* 0x000fe20000400000 */
[----:B------:R-:W-:Y:S01]  /*7ad0*/  F2FP.SATFINITE.E4M3.F32.PACK_AB_MERGE_C R107, R19, R14, RZ ;  /* 0x0000000e136b723e */ /* 0x000fe200048070ff */
[C---:B------:R-:W-:Y:S01]  /*7ae0*/  FFMA R28, R41.reuse, R69, R28 ;  /* 0x00000045291c7223 */ /* 0x040fe2000000001c */
[C---:B------:R-:W-:Y:S01]  /*7af0*/  FFMA R29, R41.reuse, R70, R29 ;  /* 0x00000046291d7223 */ /* 0x040fe2000000001d */
[C---:B------:R-:W-:Y:S01]  /*7b00*/  FFMA R30, R41.reuse, R43, R30 ;  /* 0x0000002b291e7223 */ /* 0x040fe2000000001e */
[----:B------:R-:W-:Y:S01]  /*7b10*/  FFMA R35, R41, R40, R35 ;  /* 0x0000002829237223 */ /* 0x000fe20000000023 */
        /* <DEDUP_REMOVED lines=21> */
[----:B------:R-:W-:Y:S02]  /*7c70*/  UIADD3 UR4, UP0, UPT, UR62, 0x680, URZ ;  /* 0x000006803e047890 */ /* 0x000fe4000ff1e0ff */
[----:B------:R-:W-:Y:S02]  /*7c80*/  UIADD3 UR9, UPT, UPT, UR49, 0x40, URZ ;  /* 0x0000004031097890 */ /* 0x000fe4000fffe0ff */
[----:B------:R-:W-:Y:S02]  /*7c90*/  UIADD3 UR8, UPT, UPT, UR44, 0x5200, URZ ;  /* 0x000052002c087890 */ /* 0x000fe4000fffe0ff */
[----:B------:R-:W-:Y:S01]  /*7ca0*/  UIADD3.X UR5, UPT, UPT, URZ, UR63, URZ, UP0, !UPT ;  /* 0x0000003fff057290 */ /* 0x000fe200087fe4ff */
[----:B------:R-:W-:Y:S01]  /*7cb0*/  UMOV UR10, UR50 ;  /* 0x00000032000a7c82 */ /* 0x000fe20008000000 */
[----:B------:R-:W-:Y:S07]  /*7cc0*/  UMOV UR11, UR36 ;  /* 0x00000024000b7c82 */ /* 0x000fee0008000000 */
[----:B------:R2:W-:Y:S01]  /*7cd0*/  UTMASTG.3D [UR8], [UR4] ;  /* 0x00000008040073b5 */ /* 0x0005e20008010000 */
[----:B------:R0:W-:Y:S01]  /*7ce0*/  UTMACMDFLUSH ;  /* 0x00000000000079b7 */ /* 0x0001e20000000000 */
[----:B--2---:R-:W-:Y:S04]  /*7cf0*/  DEPBAR.LE SB0, 0x1 ;  /* 0x000080400000791a */ /* 0x004fe80000000000 */
.L_x_115:
[----:B------:R-:W-:Y:S05]  /*7d00*/  BSYNC.RECONVERGENT B0 ;  /* 0x0000000000007941 */ /* 0x000fea0003800200 */
.L_x_114:
        /* <DEDUP_REMOVED lines=16> */
.L_x_119:
[----:B------:R-:W-:Y:S05]  /*7e10*/  BSYNC B0 ;  /* 0x0000000000007941 */ /* 0x000fea0003800000 */
.L_x_118:
        /* <DEDUP_REMOVED lines=17> */
.L_x_117:
[----:B------:R-:W-:Y:S05]  /*7f30*/  BSYNC B1 ;  /* 0x0000000000017941 */ /* 0x000fea0003800000 */
.L_x_116:
        /* <DEDUP_REMOVED lines=21> */
.L_x_121:
        /* <DEDUP_REMOVED lines=18> */
[----:B------:R-:W-:Y:S01]  /*81b0*/  ISETP.NE.AND P6, PT, R102, RZ, PT ;  /* 0x000000ff6600720c */ /* 0x000fe20003fc5270 */
[--C-:B------:R-:W-:Y:S01]  /*81c0*/  HADD2.F32 R49, -RZ, R50.reuse.H0_H0 ;  /* 0x20000032ff317230 */ /* 0x100fe20000004100 */
[----:B----4-:R-:W-:Y:S01]  /*81d0*/  F2FP.F16.E4M3.UNPACK_B R58, R76 ;  /* 0x0000004cff3a723e */ /* 0x010fe200020006ff */
[----:B------:R-:W-:Y:S01]  /*81e0*/  HADD2.F32 R50, -RZ, R50.H1_H1 ;  /* 0x30000032ff327230 */ /* 0x000fe20000004100 */
[----:B------:R-:W-:Y:S01]  /*81f0*/  F2FP.F16.E4M3.UNPACK_B R62, R77 ;  /* 0x0000004dff3e723e */ /* 0x000fe200020006ff */
[--C-:B------:R-:W-:Y:S01]  /*8200*/  HADD2.F32 R53, -RZ, R54.reuse.H0_H0 ;  /* 0x20000036ff357230 */ /* 0x100fe20000004100 */
[----:B------:R-:W-:Y:S01]  /*8210*/  F2FP.F16.E4M3.UNPACK_B R66, R78 ;  /* 0x0000004eff42723e */ /* 0x000fe200020006ff */
[----:B------:R-:W-:Y:S01]  /*8220*/  HADD2.F32 R54, -RZ, R54.H1_H1 ;  /* 0x30000036ff367230 */ /* 0x000fe20000004100 */
[----:B------:R-:W-:Y:S01]  /*8230*/  F2FP.F16.E4M3.UNPACK_B R70, R79 ;  /* 0x0000004fff46723e */ /* 0x000fe200020006ff */
[--C-:B------:R-:W-:Y:S01]  /*8240*/  HADD2.F32 R57, -RZ, R58.reuse.H0_H0 ;  /* 0x2000003aff397230 */ /* 0x100fe20000004100 */
[----:B------:R-:W-:Y:S01]  /*8250*/  F2FP.F16.E4M3.UNPACK_B R56, R75.H1 ;  /* 0x0000004bff38723e */ /* 0x000fe200030006ff */
[----:B------:R-:W-:Y:S01]  /*8260*/  HADD2.F32 R58, -RZ, R58.H1_H1 ;  /* 0x3000003aff3a7230 */ /* 0x000fe20000004100 */
[----:B------:R-:W-:Y:S01]  /*8270*/  F2FP.F16.E4M3.UNPACK_B R60, R76.H1 ;  /* 0x0000004cff3c723e */ /* 0x000fe200030006ff */
[--C-:B------:R-:W-:Y:S01]  /*8280*/  HADD2.F32 R61, -RZ, R62.reuse.H0_H0 ;  /* 0x2000003eff3d7230 */ /* 0x100fe20000004100 */
[----:B------:R-:W-:Y:S01]  /*8290*/  F2FP.F16.E4M3.UNPACK_B R64, R77.H1 ;  /* 0x0000004dff40723e */ /* 0x000fe200030006ff */
[----:B------:R-:W-:Y:S01]  /*82a0*/  HADD2.F32 R62, -RZ, R62.H1_H1 ;  /* 0x3000003eff3e7230 */ /* 0x000fe20000004100 */
[----:B------:R-:W-:Y:S01]  /*82b0*/  F2FP.F16.E4M3.UNPACK_B R68, R78.H1 ;  /* 0x0000004eff44723e */ /* 0x000fe200030006ff */
        /* <DEDUP_REMOVED lines=112> */
[----:B------:R-:W-:Y:S02]  /*89c0*/  UIADD3 UR4, UPT, UPT, UR44, 0x4200, URZ ;  /* 0x000042002c047890 */ /* 0x000fe4000fffe0ff */
[----:B------:R-:W-:Y:S01]  /*89d0*/  UIADD3 UR9, UPT, UPT, UR49, 0x80, URZ ;  /* 0x0000008031097890 */ /* 0x000fe2000fffe0ff */
[----:B------:R-:W-:Y:S01]  /*89e0*/  UMOV UR10, UR50 ;  /* 0x00000032000a7c82 */ /* 0x000fe20008000000 */
[----:B------:R-:W-:Y:S02]  /*89f0*/  UMOV UR11, UR36 ;  /* 0x00000024000b7c82 */ /* 0x000fe40008000000 */
        /* <DEDUP_REMOVED lines=8> */
.L_x_123:
[----:B------:R-:W-:Y:S05]  /*8a80*/  BSYNC.RECONVERGENT B0 ;  /* 0x0000000000007941 */ /* 0x000fea0003800200 */
.L_x_122:
        /* <DEDUP_REMOVED lines=16> */
.L_x_127:
[----:B------:R-:W-:Y:S05]  /*8b90*/  BSYNC B0 ;  /* 0x0000000000007941 */ /* 0x000fea0003800000 */
.L_x_126:
        /* <DEDUP_REMOVED lines=17> */
.L_x_125:
[----:B------:R-:W-:Y:S05]  /*8cb0*/  BSYNC B1 ;  /* 0x0000000000017941 */ /* 0x000fea0003800000 */
.L_x_124:
        /* <DEDUP_REMOVED lines=21> */
.L_x_129:
[----:B------:R-:W-:Y:S01]  /*8e10*/  ISETP.NE.AND P0, PT, R97, RZ, PT ;  /* 0x000000ff6100720c */ /* 0x000fe20003f05270 */
[----:B------:R-:W-:Y:S05]  /*8e20*/  WARPSYNC.ALL ;  /* 0x0000000000007948 */ /* 0x000fea0003800000 */
[----:B------:R-:W-:Y:S01]  /*8e30*/  R2UR UR4, R39 ;  /* 0x00000000270472ca */ /* 0x000fe200000e0000 */
[----:B------:R-:W2:Y:S01]  /*8e40*/  S2UR UR6, SR_CgaCtaId ;  /* 0x00000000000679c3 */ /* 0x000ea20000008800 */
[-C--:B------:R-:W-:Y:S01]  /*8e50*/  F2FP.F16.E4M3.UNPACK_B R42, R72.reuse ;  /* 0x00000048ff2a723e */ /* 0x080fe200020006ff */
[----:B------:R-:W-:Y:S01]  /*8e60*/  BSSY.RECONVERGENT B0, `(.L_x_130) ;  /* 0x000009b000007945 */ /* 0x000fe20003800200 */
[----:B------:R-:W-:Y:S02]  /*8e70*/  F2FP.F16.E4M3.UNPACK_B R72, R72.H1 ;  /* 0x00000048ff48723e */ /* 0x000fe400030006ff */
[-C--:B------:R-:W-:Y:S01]  /*8e80*/  F2FP.F16.E4M3.UNPACK_B R46, R73.reuse ;  /* 0x00000049ff2e723e */ /* 0x080fe200020006ff */
[--C-:B------:R-:W-:Y:S01]  /*8e90*/  HADD2.F32 R40, -RZ, R42.reuse.H0_H0 ;  /* 0x2000002aff287230 */ /* 0x100fe20000004100 */
[----:B------:R-:W-:Y:S01]  /*8ea0*/  F2FP.F16.E4M3.UNPACK_B R73, R73.H1 ;  /* 0x00000049ff49723e */ /* 0x000fe200030006ff */
[----:B------:R-:W-:Y:S01]  /*8eb0*/  HADD2.F32 R42, -RZ, R42.H1_H1 ;  /* 0x3000002aff2a7230 */ /* 0x000fe20000004100 */
[-C--:B------:R-:W-:Y:S01]  /*8ec0*/  F2FP.F16.E4M3.UNPACK_B R50, R74.reuse ;  /* 0x0000004aff32723e */ /* 0x080fe200020006ff */
[----:B------:R-:W-:Y:S01]  /*8ed0*/  HADD2.F32 R43, -RZ, R72.H0_H0 ;  /* 0x20000048ff2b7230 */ /* 0x000fe20000004100 */
[----:B------:R-:W-:Y:S01]  /*8ee0*/  F2FP.F16.E4M3.UNPACK_B R74, R74.H1 ;  /* 0x0000004aff4a723e */ /* 0x000fe200030006ff */
[----:B------:R-:W-:Y:S01]  /*8ef0*/  LDTM.16dp32bit_t0_t15.x32 R4, tmem[UR4+0xc0] ;  /* 0x0000c004000479ee */ /* 0x000fe20008a80000 */
[----:B------:R-:W3:Y:S01]  /*8f00*/  LDTM.16dp32bit_t16_t31.x32 R4, tmem[UR4+0xe0] ;  /* 0x0000e004000479ee */ /* 0x000ee20008aa0000 */
[----:B------:R-:W-:Y:S01]  /*8f10*/  NOP ;  /* 0x0000000000007918 */ /* 0x000fe20000000000 */
[--C-:B------:R-:W-:Y:S01]  /*8f20*/  HADD2.F32 R45, -RZ, R46.reuse.H0_H0 ;  /* 0x2000002eff2d7230 */ /* 0x100fe20000004100 */
[----:B------:R-:W-:Y:S01]  /*8f30*/  R2UR UR5, R71 ;  /* 0x00000000470572ca */ /* 0x000fe200000e0000 */
[----:B------:R-:W-:Y:S01]  /*8f40*/  HADD2.F32 R46, -RZ, R46.H1_H1 ;  /* 0x3000002eff2e7230 */ /* 0x000fe20000004100 */
[----:B------:R-:W-:Y:S01]  /*8f50*/  F2FP.F16.E4M3.UNPACK_B R54, R75 ;  /* 0x0000004bff36723e */ /* 0x000fe200020006ff */
        /* <DEDUP_REMOVED lines=10> */
[----:B------:R-:W-:Y:S01]  /*9000*/  UIADD3 UR4, UPT, UPT, UR5, 0xe0, URZ ;  /* 0x000000e005047890 */ /* 0x000fe2000fffe0ff */
[----:B------:R-:W-:Y:S01]  /*9010*/  HADD2.F32 R59, -RZ, R58.H1_H1 ;  /* 0x3000003aff3b7230 */ /* 0x000fe20000004100 */
[----:B------:R-:W-:Y:S01]  /*9020*/  F2FP.F16.E4M3.UNPACK_B R76, R76.H1 ;  /* 0x0000004cff4c723e */ /* 0x000fe200030006ff */
[--C-:B------:R-:W-:Y:S01]  /*9030*/  HADD2.F32 R60, -RZ, R62.reuse.H0_H0 ;  /* 0x2000003eff3c7230 */ /* 0x100fe20000004100 */
[----:B------:R-:W-:Y:S01]  /*9040*/  F2FP.F16.E4M3.UNPACK_B R77, R77.H1 ;  /* 0x0000004dff4d723e */ /* 0x000fe200030006ff */
[----:B------:R-:W-:Y:S01]  /*9050*/  HADD2.F32 R63, -RZ, R62.H1_H1 ;  /* 0x3000003eff3f7230 */ /* 0x000fe20000004100 */
[----:B------:R-:W-:Y:S01]  /*9060*/  F2FP.F16.E4M3.UNPACK_B R78, R78.H1 ;  /* 0x0000004eff4e723e */ /* 0x000fe200030006ff */
[--C-:B------:R-:W-:Y:S01]  /*9070*/  HADD2.F32 R64, -RZ, R66.reuse.H0_H0 ;  /* 0x20000042ff407230 */ /* 0x100fe20000004100 */
[----:B--2---:R-:W-:Y:S01]  /*9080*/  UPRMT UR4, UR6, 0x654, UR4 ;  /* 0x0000065406047896 */ /* 0x004fe20008000004 */
        /* <DEDUP_REMOVED lines=8> */
[----:B------:R-:W-:Y:S01]  /*9110*/  SYNCS.ARRIVE.TRANS64.RED.A1T0 RZ, [UR4], RZ ;  /* 0x000000ffffff79a7 */ /* 0x000fe20008100404 */
[C---:B------:R-:W-:Y:S01]  /*9120*/  FMUL R16, R38.reuse, R16 ;  /* 0x0000001026107220 */ /* 0x040fe20000400000 */
[C---:B------:R-:W-:Y:S01]  /*9130*/  FMUL R17, R38.reuse, R17 ;  /* 0x0000001126117220 */ /* 0x040fe20000400000 */
[C---:B------:R-:W-:Y:S01]  /*9140*/  FMUL R0, R38.reuse, R20 ;  /* 0x0000001426007220 */ /* 0x040fe20000400000 */
[C---:B------:R-:W-:Y:S01]  /*9150*/  FMUL R2, R38.reuse, R21 ;  /* 0x0000001526027220 */ /* 0x040fe20000400000 */
[C---:B------:R-:W-:Y:S01]  /*9160*/  FMUL R20, R38.reuse, R25 ;  /* 0x0000001926147220 */ /* 0x040fe20000400000 */
[----:B------:R-:W-:Y:S02]  /*9170*/  HADD2.F32 R67, -RZ, R66.H1_H1 ;  /* 0x30000042ff437230 */ /* 0x000fe40000004100 */
[C---:B------:R-:W-:Y:S01]  /*9180*/  FMUL R6, R38.reuse, R6 ;  /* 0x0000000626067220 */ /* 0x040fe20000400000 */
[----:B------:R-:W-:Y:S02]  /*9190*/  HADD2.F32 R44, -RZ, R72.H1_H1 ;  /* 0x30000048ff2c7230 */ /* 0x000fe40000004100 */
[C---:B------:R-:W-:Y:S01]  /*91a0*/  FMUL R7, R38.reuse, R7 ;  /* 0x0000000726077220 */ /* 0x040fe20000400000 */
[--C-:B------:R-:W-:Y:S02]  /*91b0*/  HADD2.F32 R47, -RZ, R73.reuse.H0_H0 ;  /* 0x20000049ff2f7230 */ /* 0x100fe40000004100 */
[C---:B------:R-:W-:Y:S01]  /*91c0*/  FFMA R6, R41.reuse, R43, R6 ;  /* 0x0000002b29067223 */ /* 0x040fe20000000006 */
[--C-:B------:R-:W-:Y:S02]  /*91d0*/  HADD2.F32 R40, -RZ, R68.reuse.H0_H0 ;  /* 0x20000044ff287230 */ /* 0x100fe40000004100 */
[C---:B------:R-:W-:Y:S01]  /*91e0*/  FFMA R7, R41.reuse, R44, R7 ;  /* 0x0000002c29077223 */ /* 0x040fe20000000007 */
[C---:B------:R-:W-:Y:S01]  /*91f0*/  FFMA R8, R41.reuse, R45, R8 ;  /* 0x0000002d29087223 */ /* 0x040fe20000000008 */
[----:B------:R-:W-:Y:S01]  /*9200*/  FFMA R9, R41, R46, R9 ;  /* 0x0000002e29097223 */ /* 0x000fe20000000009 */
[----:B------:R-:W-:Y:S02]  /*9210*/  HADD2.F32 R43, -RZ, R68.H1_H1 ;  /* 0x30000044ff2b7230 */ /* 0x000fe40000004100 */
[C---:B------:R-:W-:Y:S01]  /*9220*/  FMUL R10, R38.reuse, R10 ;  /* 0x0000000a260a7220 */ /* 0x040fe20000400000 */
[----:B------:R-:W-:Y:S01]  /*9230*/  HADD2.F32 R48, -RZ, R73.H1_H1 ;  /* 0x30000049ff307230 */ /* 0x000fe20000004100 */
[----:B------:R-:W-:Y:S01]  /*9240*/  F2FP.SATFINITE.E4M3.F32.PACK_AB_MERGE_C R100, R7, R6, RZ ;  /* 0x000000060764723e */ /* 0x000fe200048070ff */
[C---:B------:R-:W-:Y:S01]  /*9250*/  FMUL R7, R38.reuse, R24 ;  /* 0x0000001826077220 */ /* 0x040fe20000400000 */
[----:B------:R-:W-:Y:S01]  /*9260*/  FFMA R10, R41, R47, R10 ;  /* 0x0000002f290a7223 */ /* 0x000fe2000000000a */
[C---:B------:R-:W-:Y:S01]  /*9270*/  FMUL R24, R38.reuse, R29 ;  /* 0x0000001d26187220 */ /* 0x040fe20000400000 */
[----:B------:R-:W-:Y:S01]  /*9280*/  F2FP.SATFINITE.E4M3.F32.PACK_AB_MERGE_C R100, R5, R4, R100 ;  /* 0x000000040564723e */ /* 0x000fe20004807064 */
[C---:B------:R-:W-:Y:S01]  /*9290*/  FMUL R11, R38.reuse, R11 ;  /* 0x0000000b260b7220 */ /* 0x040fe20000400000 */
[--C-:B------:R-:W-:Y:S02]  /*92a0*/  HADD2.F32 R51, -RZ, R74.reuse.H0_H0 ;  /* 0x2000004aff337230 */ /* 0x100fe40000004100 */
[C---:B------:R-:W-:Y:S01]  /*92b0*/  FMUL R14, R38.reuse, R14 ;  /* 0x0000000e260e7220 */ /* 0x040fe20000400000 */
[----:B------:R-:W-:Y:S02]  /*92c0*/  HADD2.F32 R52, -RZ, R74.H1_H1 ;  /* 0x3000004aff347230 */ /* 0x000fe40000004100 */
[C---:B------:R-:W-:Y:S01]  /*92d0*/  FFMA R11, R41.reuse, R48, R11 ;  /* 0x00000030290b7223 */ /* 0x040fe2000000000b */
[C---:B------:R-:W-:Y:S01]  /*92e0*/  FFMA R12, R41.reuse, R49, R12 ;  /* 0x00000031290c7223 */ /* 0x040fe2000000000c */
[C---:B------:R-:W-:Y:S01]  /*92f0*/  FFMA R13, R41.reuse, R50, R13 ;  /* 0x00000032290d7223 */ /* 0x040fe2000000000d */
[----:B------:R-:W-:Y:S01]  /*9300*/  FFMA R14, R41, R51, R14 ;  /* 0x00000033290e7223 */ /* 0x000fe2000000000e */
[C---:B------:R-:W-:Y:S01]  /*9310*/  FMUL R15, R38.reuse, R15 ;  /* 0x0000000f260f7220 */ /* 0x040fe20000400000 */
[--C-:B------:R-:W-:Y:S01]  /*9320*/  HADD2.F32 R55, -RZ, R75.reuse.H0_H0 ;  /* 0x2000004bff377230 */ /* 0x100fe20000004100 */
[----:B------:R-:W-:Y:S01]  /*9330*/  F2FP.SATFINITE.E4M3.F32.PACK_AB_MERGE_C R101, R11, R10, RZ ;  /* 0x0000000a0b65723e */ /* 0x000fe200048070ff */
[----:B------:R-:W-:Y:S02]  /*9340*/  HADD2.F32 R56, -RZ, R75.H1_H1 ;  /* 0x3000004bff387230 */ /* 0x000fe40000004100 */
[C---:B------:R-:W-:Y:S01]  /*9350*/  FFMA R15, R41.reuse, R52, R15 ;  /* 0x00000034290f7223 */ /* 0x040fe2000000000f */
[----:B------:R-:W-:Y:S01]  /*9360*/  FFMA R16, R41, R53, R16 ;  /* 0x0000003529107223 */ /* 0x000fe20000000010 */
[----:B------:R-:W-:Y:S01]  /*9370*/  F2FP.SATFINITE.E4M3.F32.PACK_AB_MERGE_C R101, R9, R8, R101 ;  /* 0x000000080965723e */ /* 0x000fe20004807065 */
[----:B------:R-:W-:Y:S01]  /*9380*/  FFMA R17, R41, R54, R17 ;  /* 0x0000003629117223 */ /* 0x000fe20000000011 */
[C---:B------:R-:W-:Y:S01]  /*9390*/  FMUL R18, R38.reuse, R18 ;  /* 0x0000001226127220 */ /* 0x040fe20000400000 */
[----:B------:R-:W-:Y:S01]  /*93a0*/  F2FP.SATFINITE.E4M3.F32.PACK_AB_MERGE_C R102, R15, R14, RZ ;  /* 0x0000000e0f66723e */ /* 0x000fe200048070ff */
[C---:B------:R-:W-:Y:S01]  /*93b0*/  FMUL R19, R38.reuse, R19 ;  /* 0x0000001326137220 */ /* 0x040fe20000400000 */
[--C-:B------:R-:W-:Y:S02]  /*93c0*/  HADD2.F32 R58, -RZ, R76.reuse.H0_H0 ;  /* 0x2000004cff3a7230 */ /* 0x100fe40000004100 */
[----:B------:R-:W-:Y:S01]  /*93d0*/  FFMA R18, R41, R55, R18 ;  /* 0x0000003729127223 */ /* 0x000fe20000000012 */
[----:B------:R-:W-:Y:S01]  /*93e0*/  F2FP.SATFINITE.E4M3.F32.PACK_AB_MERGE_C R102, R13, R12, R102 ;  /* 0x0000000c0d66723e */ /* 0x000fe20004807066 */
[C---:B------:R-:W-:Y:S01]  /*93f0*/  FFMA R19, R41.reuse, R56, R19 ;  /* 0x0000003829137223 */ /* 0x040fe20000000013 */
[----:B------:R-:W-:Y:S02]  /*9400*/  HADD2.F32 R61, -RZ, R76.H1_H1 ;  /* 0x3000004cff3d7230 */ /* 0x000fe40000004100 */
[C---:B------:R-:W-:Y:S01]  /*9410*/  FMUL R3, R38.reuse, R22 ;  /* 0x0000001626037220 */ /* 0x040fe20000400000 */
        /* <DEDUP_REMOVED lines=10> */
[C---:B------:R-:W-:Y:S01]  /*94c0*/  FMUL R23, R38.reuse, R28 ;  /* 0x0000001c26177220 */ /* 0x040fe20000400000 */
[----:B------:R-:W-:Y:S01]  /*94d0*/  F2FP.F16.E4M3.UNPACK_B R79, R79.H1 ;  /* 0x0000004fff4f723e */ /* 0x000fe200030006ff */
        /* <DEDUP_REMOVED lines=9> */
[C---:B------:R-:W-:Y:S01]  /*9570*/  FFMA R24, R41.reuse, R67, R24 ;  /* 0x0000004329187223 */ /* 0x040fe20000000018 */
[C---:B------:R-:W-:Y:S01]  /*9580*/  FMUL R28, R38.reuse, R33 ;  /* 0x00000021261c7220 */ /* 0x040fe20000400000 */
[--C-:B------:R-:W-:Y:S02]  /*9590*/  HADD2.F32 R42, -RZ, R79.reuse.H0_H0 ;  /* 0x2000004fff2a7230 */ /* 0x100fe40000004100 */
[C---:B------:R-:W-:Y:S01]  /*95a0*/  FFMA R25, R41.reuse, R66, R25 ;  /* 0x0000004229197223 */ /* 0x040fe20000000019 */
[----:B------:R-:W-:Y:S02]  /*95b0*/  HADD2.F32 R71, -RZ, R79.H1_H1 ;  /* 0x3000004fff477230 */ /* 0x000fe40000004100 */
[C---:B------:R-:W-:Y:S01]  /*95c0*/  FMUL R29, R38.reuse, R34 ;  /* 0x00000022261d7220 */ /* 0x040fe20000400000 */
        /* <DEDUP_REMOVED lines=9> */
[----:B-1----:R-:W-:Y:S01]  /*9660*/  F2FP.SATFINITE.E4M3.F32.PACK_AB_MERGE_C R105, R22, R21, RZ ;  /* 0x000000151669723e */ /* 0x002fe200048070ff */
[----:B------:R1:W-:Y:S01]  /*9670*/  STS.128 [R84+UR44+0x5200], R100 ;  /* 0x0052006454007988 */ /* 0x0003e20008000c2c */
[----:B------:R-:W-:Y:S02]  /*9680*/  F2FP.SATFINITE.E4M3.F32.PACK_AB_MERGE_C R64, R26, R25, RZ ;  /* 0x000000191a40723e */ /* 0x000fe400048070ff */
[----:B------:R-:W-:Y:S02]  /*9690*/  F2FP.SATFINITE.E4M3.F32.PACK_AB_MERGE_C R67, R30, R29, RZ ;  /* 0x0000001d1e43723e */ /* 0x000fe400048070ff */
[----:B------:R-:W-:Y:S02]  /*96a0*/  F2FP.SATFINITE.E4M3.F32.PACK_AB_MERGE_C R104, R2, R0, R3 ;  /* 0x000000000268723e */ /* 0x000fe40004807003 */
[----:B------:R-:W-:Y:S02]  /*96b0*/  F2FP.SATFINITE.E4M3.F32.PACK_AB_MERGE_C R105, R20, R7, R105 ;  /* 0x000000071469723e */ /* 0x000fe40004807069 */
[----:B------:R-:W-:Y:S02]  /*96c0*/  F2FP.SATFINITE.E4M3.F32.PACK_AB_MERGE_C R106, R24, R23, R64 ;  /* 0x00000017186a723e */ /* 0x000fe40004807040 */
[----:B------:R-:W-:Y:S02]  /*96d0*/  F2FP.SATFINITE.E4M3.F32.PACK_AB_MERGE_C R107, R28, R27, R67 ;  /* 0x0000001b1c6b723e */ /* 0x000fe40004807043 */
[----:B------:R-:W-:Y:S03]  /*96e0*/  IADD3 R36, PT, PT, R36, 0x1, RZ ;  /* 0x0000000124247810 */ /* 0x000fe60007ffe0ff */
        /* <DEDUP_REMOVED lines=18> */
.L_x_131:
[----:B------:R-:W-:Y:S05]  /*9810*/  BSYNC.RECONVERGENT B0 ;  /* 0x0000000000007941 */ /* 0x000fea0003800200 */
.L_x_130:
[----:B------:R-:W-:Y:S01]  /*9820*/  R2UR UR4, R87 ;  /* 0x00000000570472ca */ /* 0x000fe200000e0000 */
[----:B------:R-:W-:Y:S01]  /*9830*/  BAR.SYNC.DEFER_BLOCKING 0x1, 0x80 ;  /* 0x0042000000007b1d */ /* 0x000fe20000010000 */
[C---:B------:R-:W-:Y:S01]  /*9840*/  ISETP.NE.AND P0, PT, R89.reuse, 0x2, PT ;  /* 0x000000025900780c */ /* 0x040fe20003f05270 */
[----:B------:R-:W-:Y:S01]  /*9850*/  UISETP.NE.AND UP0, UPT, UR45, URZ, UPT ;  /* 0x000000ff2d00728c */ /* 0x000fe2000bf05270 */
[----:B------:R-:W-:Y:S01]  /*9860*/  ISETP.NE.AND P1, PT, R36, 0x4, PT ;  /* 0x000000042400780c */ /* 0x000fe20003f25270 */
[----:B------:R-:W-:Y:S01]  /*9870*/  UIADD3 UR16, UPT, UPT, UR38, UR59, URZ ;  /* 0x0000003b26107290 */ /* 0x000fe2000fffe0ff */
[----:B------:R-:W-:Y:S02]  /*9880*/  SEL R5, RZ, 0x1, P0 ;  /* 0x00000001ff057807 */ /* 0x000fe40000000000 */
[----:B------:R-:W-:Y:S02]  /*9890*/  SEL R3, RZ, 0x1, P1 ;  /* 0x00000001ff037807 */ /* 0x000fe40000800000 */
[----:B------:R-:W-:Y:S02]  /*98a0*/  LOP3.LUT R92, R92, R5, RZ, 0x3c, !PT ;  /* 0x000000055c5c7212 */ /* 0x000fe400078e3cff */
[----:B------:R-:W-:Y:S01]  /*98b0*/  LOP3.LUT R94, R94, R3, RZ, 0x3c, !PT ;  /* 0x000000035e5e7212 */ /* 0x000fe200078e3cff */
[----:B------:R-:W-:Y:S01]  /*98c0*/  UIADD3 UR20, UPT, UPT, UR37, UR4, URZ ;  /* 0x0000000425147290 */ /* 0x000fe2000fffe0ff */
[----:B------:R-:W-:Y:S02]  /*98d0*/  SEL R89, R89, RZ, P0 ;  /* 0x000000ff59597207 */ /* 0x000fe40000000000 */
[----:B------:R-:W-:Y:S01]  /*98e0*/  SEL R36, R36, RZ, P1 ;  /* 0x000000ff24247207 */ /* 0x000fe20000800000 */
[----:B------:R-:W-:Y:S01]  /*98f0*/  UMOV UR36, UR58 ;  /* 0x0000003a00247c82 */ /* 0x000fe20008000000 */
[----:B------:R-:W-:Y:S07]  /*9900*/  BRA.U UP0, `(.L_x_132) ;  /* 0xffffffb900e07547 */ /* 0x000fee000b83ffff */
[----:B------:R-:W-:Y:S05]  /*9910*/  EXIT ;  /* 0x000000000000794d */ /* 0x000fea0003800000 */
.L_x_24:
[----:B-1----:R1:W2:Y:S02]  /*9920*/  SYNCS.PHASECHK.TRANS64.TRYWAIT P0, [R0+URZ+0x110], R3 ;  /* 0x00011003000075a7 */ /* 0x0022a400080011ff */
[----:B--2---:R-:W-:Y:S05]  /*9930*/  @!P0 NANOSLEEP.SYNCS 0x989680 ;  /* 0x009896800000895d */ /* 0x004fea0003900000 */
[----:B------:R-:W2:Y:S02]  /*9940*/  @!P0 SYNCS.PHASECHK.TRANS64 P0, [R0+URZ+0x110], R3 ;  /* 0x00011003000085a7 */ /* 0x000ea400080010ff */
[----:B--2---:R-:W-:Y:S05]  /*9950*/  @!P0 BRA `(.L_x_24) ;  /* 0xfffffffc00f08947 */ /* 0x004fea000383ffff */
[----:B------:R-:W-:Y:S05]  /*9960*/  BRA `(.L_x_133) ;  /* 0xffffff8000347947 */ /* 0x000fea000383ffff */
.L_x_27:
[----:B-1----:R-:W-:-:S07]  /*9970*/  MOV R0, UR33 ;  /* 0x0000002100007c02 */ /* 0x002fce0008000f00 */
.L_x_134:
[----:B-1----:R1:W2:Y:S02]  /*9980*/  SYNCS.PHASECHK.TRANS64.TRYWAIT P0, [R0+URZ+0x28], R3 ;  /* 0x00002803000075a7 */ /* 0x0022a400080011ff */
[----:B--2---:R-:W-:Y:S05]  /*9990*/  @!P0 NANOSLEEP.SYNCS 0x989680 ;  /* 0x009896800000895d */ /* 0x004fea0003900000 */
[----:B------:R-:W2:Y:S02]  /*99a0*/  @!P0 SYNCS.PHASECHK.TRANS64 P0, [R0+URZ+0x28], R3 ;  /* 0x00002803000085a7 */ /* 0x000ea400080010ff */
[----:B--2---:R-:W-:Y:S05]  /*99b0*/  @!P0 BRA `(.L_x_134) ;  /* 0xfffffffc00f08947 */ /* 0x004fea000383ffff */
[----:B------:R-:W-:Y:S05]  /*99c0*/  BRA `(.L_x_26) ;  /* 0xffffff8000787947 */ /* 0x000fea000383ffff */
.L_x_34:
[----:B-1----:R-:W-:-:S07]  /*99d0*/  MOV R0, UR17 ;  /* 0x0000001100007c02 */ /* 0x002fce0008000f00 */
.L_x_135:
[----:B-1----:R1:W2:Y:S02]  /*99e0*/  SYNCS.PHASECHK.TRANS64.TRYWAIT P0, [R0+URZ+0x28], R3 ;  /* 0x00002803000075a7 */ /* 0x0022a400080011ff */
[----:B--2---:R-:W-:Y:S05]  /*99f0*/  @!P0 NANOSLEEP.SYNCS 0x989680 ;  /* 0x009896800000895d */ /* 0x004fea0003900000 */
[----:B------:R-:W2:Y:S02]  /*9a00*/  @!P0 SYNCS.PHASECHK.TRANS64 P0, [R0+URZ+0x28], R3 ;  /* 0x00002803000085a7 */ /* 0x000ea400080010ff */
[----:B--2---:R-:W-:Y:S05]  /*9a10*/  @!P0 BRA `(.L_x_135) ;  /* 0xfffffffc00f08947 */ /* 0x004fea000383ffff */
[----:B------:R-:W-:Y:S05]  /*9a20*/  BRA `(.L_x_33) ;  /* 0xffffff8400387947 */ /* 0x000fea000383ffff */
.L_x_39:
[----:B-1----:R1:W2:Y:S02]  /*9a30*/  SYNCS.PHASECHK.TRANS64.TRYWAIT P0, [R3+URZ+0xa0], R0 ;  /* 0x0000a000030075a7 */ /* 0x0022a400080011ff */
[----:B--2---:R-:W-:Y:S05]  /*9a40*/  @!P0 NANOSLEEP.SYNCS 0x989680 ;  /* 0x009896800000895d */ /* 0x004fea0003900000 */
[----:B------:R-:W2:Y:S02]  /*9a50*/  @!P0 SYNCS.PHASECHK.TRANS64 P0, [R3+URZ+0xa0], R0 ;  /* 0x0000a000030085a7 */ /* 0x000ea400080010ff */
[----:B--2---:R-:W-:Y:S05]  /*9a60*/  @!P0 BRA `(.L_x_39) ;  /* 0xfffffffc00f08947 */ /* 0x004fea000383ffff */
[----:B------:R-:W-:Y:S05]  /*9a70*/  BRA `(.L_x_136) ;  /* 0xffffff8400d87947 */ /* 0x000fea000383ffff */
.L_x_43:
[----:B-1----:R-:W-:-:S07]  /*9a80*/  MOV R0, UR4 ;  /* 0x0000000400007c02 */ /* 0x002fce0008000f00 */
.L_x_137:
[----:B-1----:R1:W2:Y:S02]  /*9a90*/  SYNCS.PHASECHK.TRANS64.TRYWAIT P0, [R0+URZ], R3 ;  /* 0x00000003000075a7 */ /* 0x0022a400080011ff */
[----:B--2---:R-:W-:Y:S05]  /*9aa0*/  @!P0 NANOSLEEP.SYNCS 0x989680 ;  /* 0x009896800000895d */ /* 0x004fea0003900000 */
[----:B------:R-:W2:Y:S02]  /*9ab0*/  @!P0 SYNCS.PHASECHK.TRANS64 P0, [R0+URZ], R3 ;  /* 0x00000003000085a7 */ /* 0x000ea400080010ff */
[----:B--2---:R-:W-:Y:S05]  /*9ac0*/  @!P0 BRA `(.L_x_137) ;  /* 0xfffffffc00f08947 */ /* 0x004fea000383ffff */
[----:B------:R-:W-:Y:S05]  /*9ad0*/  BRA `(.L_x_138) ;  /* 0xffffff8c00807947 */ /* 0x000fea000383ffff */
.L_x_44:
[----:B------:R-:W-:-:S07]  /*9ae0*/  MOV R0, UR5 ;  /* 0x0000000500007c02 */ /* 0x000fce0008000f00 */
.L_x_139:
[----:B-1----:R1:W2:Y:S02]  /*9af0*/  SYNCS.PHASECHK.TRANS64.TRYWAIT P0, [R0+URZ], R3 ;  /* 0x00000003000075a7 */ /* 0x0022a400080011ff */
[----:B--2---:R-:W-:Y:S05]  /*9b00*/  @!P0 NANOSLEEP.SYNCS 0x989680 ;  /* 0x009896800000895d */ /* 0x004fea0003900000 */
[----:B------:R-:W2:Y:S02]  /*9b10*/  @!P0 SYNCS.PHASECHK.TRANS64 P0, [R0+URZ], R3 ;  /* 0x00000003000085a7 */ /* 0x000ea400080010ff */
[----:B--2---:R-:W-:Y:S05]  /*9b20*/  @!P0 BRA `(.L_x_139) ;  /* 0xfffffffc00f08947 */ /* 0x004fea000383ffff */
[----:B------:R-:W-:Y:S05]  /*9b30*/  BRA `(.L_x_140) ;  /* 0xffffff8c008c7947 */ /* 0x000fea000383ffff */
.L_x_45:
[----:B------:R-:W-:-:S07]  /*9b40*/  MOV R0, UR5 ;  /* 0x0000000500007c02 */ /* 0x000fce0008000f00 */
.L_x_141:
[----:B-1----:R1:W2:Y:S02]  /*9b50*/  SYNCS.PHASECHK.TRANS64.TRYWAIT P0, [R0+URZ], R3 ;  /* 0x00000003000075a7 */ /* 0x0022a400080011ff */
[----:B--2---:R-:W-:Y:S05]  /*9b60*/  @!P0 NANOSLEEP.SYNCS 0x989680 ;  /* 0x009896800000895d */ /* 0x004fea0003900000 */
[----:B------:R-:W2:Y:S02]  /*9b70*/  @!P0 SYNCS.PHASECHK.TRANS64 P0, [R0+URZ], R3 ;  /* 0x00000003000085a7 */ /* 0x000ea400080010ff */
[----:B--2---:R-:W-:Y:S05]  /*9b80*/  @!P0 BRA `(.L_x_141) ;  /* 0xfffffffc00f08947 */ /* 0x004fea000383ffff */
[----:B------:R-:W-:Y:S05]  /*9b90*/  BRA `(.L_x_142) ;  /* 0xffffff8c00987947 */ /* 0x000fea000383ffff */
.L_x_46:
[----:B------:R-:W-:-:S07]  /*9ba0*/  MOV R0, UR5 ;  /* 0x0000000500007c02 */ /* 0x000fce0008000f00 */
.L_x_143:
[----:B-1----:R1:W2:Y:S02]  /*9bb0*/  SYNCS.PHASECHK.TRANS64.TRYWAIT P0, [R0+URZ], R3 ;  /* 0x00000003000075a7 */ /* 0x0022a400080011ff */
[----:B--2---:R-:W-:Y:S05]  /*9bc0*/  @!P0 NANOSLEEP.SYNCS 0x989680 ;  /* 0x009896800000895d */ /* 0x004fea0003900000 */
[----:B------:R-:W2:Y:S02]  /*9bd0*/  @!P0 SYNCS.PHASECHK.TRANS64 P0, [R0+URZ], R3 ;  /* 0x00000003000085a7 */ /* 0x000ea400080010ff */
[----:B--2---:R-:W-:Y:S05]  /*9be0*/  @!P0 BRA `(.L_x_143) ;  /* 0xfffffffc00f08947 */ /* 0x004fea000383ffff */
[----:B------:R-:W-:Y:S05]  /*9bf0*/  BRA `(.L_x_144) ;  /* 0xffffff8c00a47947 */ /* 0x000fea000383ffff */
.L_x_49:
[----:B--2---:R2:W3:Y:S02]  /*9c00*/  SYNCS.PHASECHK.TRANS64.TRYWAIT P0, [R2+URZ+0x100], R5 ;  /* 0x00010005020075a7 */ /* 0x0044e400080011ff */
[----:B---3--:R-:W-:Y:S05]  /*9c10*/  @!P0 NANOSLEEP.SYNCS 0x989680 ;  /* 0x009896800000895d */ /* 0x008fea0003900000 */
[----:B------:R-:W3:Y:S02]  /*9c20*/  @!P0 SYNCS.PHASECHK.TRANS64 P0, [R2+URZ+0x100], R5 ;  /* 0x00010005020085a7 */ /* 0x000ee400080010ff */
[----:B---3--:R-:W-:Y:S05]  /*9c30*/  @!P0 BRA `(.L_x_49) ;  /* 0xfffffffc00f08947 */ /* 0x008fea000383ffff */
[----:B------:R-:W-:Y:S05]  /*9c40*/  BRA `(.L_x_145) ;  /* 0xffffff9000087947 */ /* 0x000fea000383ffff */
.L_x_50:
[----:B------:R-:W-:-:S07]  /*9c50*/  MOV R2, UR4 ;  /* 0x0000000400027c02 */ /* 0x000fce0008000f00 */
.L_x_146:
[----:B--2---:R2:W3:Y:S02]  /*9c60*/  SYNCS.PHASECHK.TRANS64.TRYWAIT P0, [R2+URZ+0xb0], R5 ;  /* 0x0000b005020075a7 */ /* 0x0044e400080011ff */
[----:B---3--:R-:W-:Y:S05]  /*9c70*/  @!P0 NANOSLEEP.SYNCS 0x989680 ;  /* 0x009896800000895d */ /* 0x008fea0003900000 */
[----:B------:R-:W3:Y:S02]  /*9c80*/  @!P0 SYNCS.PHASECHK.TRANS64 P0, [R2+URZ+0xb0], R5 ;  /* 0x0000b005020085a7 */ /* 0x000ee400080010ff */
[----:B---3--:R-:W-:Y:S05]  /*9c90*/  @!P0 BRA `(.L_x_146) ;  /* 0xfffffffc00f08947 */ /* 0x008fea000383ffff */
[----:B------:R-:W-:Y:S05]  /*9ca0*/  BRA `(.L_x_147) ;  /* 0xffffff9000187947 */ /* 0x000fea000383ffff */
.L_x_51:
[----:B--2---:R2:W3:Y:S02]  /*9cb0*/  SYNCS.PHASECHK.TRANS64.TRYWAIT P1, [R2+URZ+0xa0], R5 ;  /* 0x0000a005020075a7 */ /* 0x0044e400080211ff */
[----:B---3--:R-:W-:Y:S05]  /*9cc0*/  @!P1 NANOSLEEP.SYNCS 0x989680 ;  /* 0x009896800000995d */ /* 0x008fea0003900000 */
[----:B------:R-:W3:Y:S02]  /*9cd0*/  @!P1 SYNCS.PHASECHK.TRANS64 P1, [R2+URZ+0xa0], R5 ;  /* 0x0000a005020095a7 */ /* 0x000ee400080210ff */
[----:B---3--:R-:W-:Y:S05]  /*9ce0*/  @!P1 BRA `(.L_x_51) ;  /* 0xfffffffc00f09947 */ /* 0x008fea000383ffff */
[----:B------:R-:W-:Y:S05]  /*9cf0*/  BRA `(.L_x_148) ;  /* 0xffffff9000487947 */ /* 0x000fea000383ffff */
.L_x_54:
[----:B------:R-:W-:-:S07]  /*9d00*/  MOV R0, UR4 ;  /* 0x0000000400007c02 */ /* 0x000fce0008000f00 */
.L_x_149:
[----:B--2---:R2:W3:Y:S02]  /*9d10*/  SYNCS.PHASECHK.TRANS64.TRYWAIT P0, [R0+URZ+0xb0], R3 ;  /* 0x0000b003000075a7 */ /* 0x0044e400080011ff */
[----:B---3--:R-:W-:Y:S05]  /*9d20*/  @!P0 NANOSLEEP.SYNCS 0x989680 ;  /* 0x009896800000895d */ /* 0x008fea0003900000 */
[----:B------:R-:W3:Y:S02]  /*9d30*/  @!P0 SYNCS.PHASECHK.TRANS64 P0, [R0+URZ+0xb0], R3 ;  /* 0x0000b003000085a7 */ /* 0x000ee400080010ff */
[----:B---3--:R-:W-:Y:S05]  /*9d40*/  @!P0 BRA `(.L_x_149) ;  /* 0xfffffffc00f08947 */ /* 0x008fea000383ffff */
[----:B------:R-:W-:Y:S05]  /*9d50*/  BRA `(.L_x_53) ;  /* 0xffffff90009c7947 */ /* 0x000fea000383ffff */
.L_x_61:
[----:B-1----:R1:W2:Y:S02]  /*9d60*/  SYNCS.PHASECHK.TRANS64.TRYWAIT P1, [R0+URZ+0xa0], R5 ;  /* 0x0000a005000075a7 */ /* 0x0022a400080211ff */
[----:B--2---:R-:W-:Y:S05]  /*9d70*/  @!P1 NANOSLEEP.SYNCS 0x989680 ;  /* 0x009896800000995d */ /* 0x004fea0003900000 */
[----:B------:R-:W2:Y:S02]  /*9d80*/  @!P1 SYNCS.PHASECHK.TRANS64 P1, [R0+URZ+0xa0], R5 ;  /* 0x0000a005000095a7 */ /* 0x000ea400080210ff */
[----:B--2---:R-:W-:Y:S05]  /*9d90*/  @!P1 BRA `(.L_x_61) ;  /* 0xfffffffc00f09947 */ /* 0x004fea000383ffff */
[----:B------:R-:W-:Y:S05]  /*9da0*/  BRA `(.L_x_150) ;  /* 0xffffff9800147947 */ /* 0x000fea000383ffff */
.L_x_62:
[----:B------:R-:W-:-:S07]  /*9db0*/  MOV R3, UR31 ;  /* 0x0000001f00037c02 */ /* 0x000fce0008000f00 */
.L_x_151:
[----:B-1----:R1:W2:Y:S02]  /*9dc0*/  SYNCS.PHASECHK.TRANS64.TRYWAIT P0, [R3+URZ+0xe0], R0 ;  /* 0x0000e000030075a7 */ /* 0x0022a400080011ff */
[----:B--2---:R-:W-:Y:S05]  /*9dd0*/  @!P0 NANOSLEEP.SYNCS 0x989680 ;  /* 0x009896800000895d */ /* 0x004fea0003900000 */
[----:B------:R-:W2:Y:S02]  /*9de0*/  @!P0 SYNCS.PHASECHK.TRANS64 P0, [R3+URZ+0xe0], R0 ;  /* 0x0000e000030085a7 */ /* 0x000ea400080010ff */
[----:B--2---:R-:W-:Y:S05]  /*9df0*/  @!P0 BRA `(.L_x_151) ;  /* 0xfffffffc00f08947 */ /* 0x004fea000383ffff */
[----:B------:R-:W-:Y:S05]  /*9e00*/  BRA `(.L_x_152) ;  /* 0xffffff9800647947 */ /* 0x000fea000383ffff */
.L_x_65:
[----:B------:R-:W-:Y:S07]  /*9e10*/  MOV R0, UR5 ;  /* 0x0000000500007c02 */ /* 0x000fee0008000f00 */
.L_x_153:
[----:B-1----:R1:W2:Y:S02]  /*9e20*/  SYNCS.PHASECHK.TRANS64.TRYWAIT P0, [R0+URZ], R3 ;  /* 0x00000003000075a7 */ /* 0x0022a400080011ff */
[----:B--2---:R-:W-:Y:S05]  /*9e30*/  @!P0 NANOSLEEP.SYNCS 0x989680 ;  /* 0x009896800000895d */ /* 0x004fea0003900000 */
[----:B------:R-:W2:Y:S02]  /*9e40*/  @!P0 SYNCS.PHASECHK.TRANS64 P0, [R0+URZ], R3 ;  /* 0x00000003000085a7 */ /* 0x000ea400080010ff */
[----:B--2---:R-:W-:Y:S05]  /*9e50*/  @!P0 BRA `(.L_x_153) ;  /* 0xfffffffc00f08947 */ /* 0x004fea000383ffff */
[----:B------:R-:W-:Y:S05]  /*9e60*/  BRA `(.L_x_64) ;  /* 0xffffff9800807947 */ /* 0x000fea000383ffff */
.L_x_68:
[----:B------:R-:W-:-:S07]  /*9e70*/  MOV R0, UR4 ;  /* 0x0000000400007c02 */ /* 0x000fce0008000f00 */
.L_x_154:
[----:B--2---:R2:W4:Y:S02]  /*9e80*/  SYNCS.PHASECHK.TRANS64.TRYWAIT P0, [R0+URZ], R3 ;  /* 0x00000003000075a7 */ /* 0x00452400080011ff */
[----:B----4-:R-:W-:Y:S05]  /*9e90*/  @!P0 NANOSLEEP.SYNCS 0x989680 ;  /* 0x009896800000895d */ /* 0x010fea0003900000 */
[----:B------:R-:W4:Y:S02]  /*9ea0*/  @!P0 SYNCS.PHASECHK.TRANS64 P0, [R0+URZ], R3 ;  /* 0x00000003000085a7 */ /* 0x000f2400080010ff */
[----:B----4-:R-:W-:Y:S05]  /*9eb0*/  @!P0 BRA `(.L_x_154) ;  /* 0xfffffffc00f08947 */ /* 0x010fea000383ffff */
[----:B------:R-:W-:Y:S05]  /*9ec0*/  BRA `(.L_x_155) ;  /* 0xffffff9c005c7947 */ /* 0x000fea000383ffff */
.L_x_69:
[----:B------:R-:W-:-:S07]  /*9ed0*/  MOV R0, UR5 ;  /* 0x0000000500007c02 */ /* 0x000fce0008000f00 */
.L_x_156:
[----:B-1----:R1:W2:Y:S02]  /*9ee0*/  SYNCS.PHASECHK.TRANS64.TRYWAIT P0, [R0+URZ], R3 ;  /* 0x00000003000075a7 */ /* 0x0022a400080011ff */
[----:B--2---:R-:W-:Y:S05]  /*9ef0*/  @!P0 NANOSLEEP.SYNCS 0x989680 ;  /* 0x009896800000895d */ /* 0x004fea0003900000 */
[----:B------:R-:W2:Y:S02]  /*9f00*/  @!P0 SYNCS.PHASECHK.TRANS64 P0, [R0+URZ], R3 ;  /* 0x00000003000085a7 */ /* 0x000ea400080010ff */
[----:B--2---:R-:W-:Y:S05]  /*9f10*/  @!P0 BRA `(.L_x_156) ;  /* 0xfffffffc00f08947 */ /* 0x004fea000383ffff */
[----:B------:R-:W-:Y:S05]  /*9f20*/  BRA `(.L_x_157) ;  /* 0xffffff9c00687947 */ /* 0x000fea000383ffff */
.L_x_70:
[----:B------:R-:W-:-:S07]  /*9f30*/  MOV R0, UR5 ;  /* 0x0000000500007c02 */ /* 0x000fce0008000f00 */
.L_x_158:
[----:B-1----:R1:W2:Y:S02]  /*9f40*/  SYNCS.PHASECHK.TRANS64.TRYWAIT P0, [R0+URZ], R3 ;  /* 0x00000003000075a7 */ /* 0x0022a400080011ff */
[----:B--2---:R-:W-:Y:S05]  /*9f50*/  @!P0 NANOSLEEP.SYNCS 0x989680 ;  /* 0x009896800000895d */ /* 0x004fea0003900000 */
[----:B------:R-:W2:Y:S02]  /*9f60*/  @!P0 SYNCS.PHASECHK.TRANS64 P0, [R0+URZ], R3 ;  /* 0x00000003000085a7 */ /* 0x000ea400080010ff */
[----:B--2---:R-:W-:Y:S05]  /*9f70*/  @!P0 BRA `(.L_x_158) ;  /* 0xfffffffc00f08947 */ /* 0x004fea000383ffff */
[----:B------:R-:W-:Y:S05]  /*9f80*/  BRA `(.L_x_159) ;  /* 0xffffff9c00747947 */ /* 0x000fea000383ffff */
.L_x_71:
[----:B------:R-:W-:-:S07]  /*9f90*/  MOV R0, UR4 ;  /* 0x0000000400007c02 */ /* 0x000fce0008000f00 */
.L_x_160:
[----:B-1----:R1:W2:Y:S02]  /*9fa0*/  SYNCS.PHASECHK.TRANS64.TRYWAIT P0, [R0+URZ], R3 ;  /* 0x00000003000075a7 */ /* 0x0022a400080011ff */
[----:B--2---:R-:W-:Y:S05]  /*9fb0*/  @!P0 NANOSLEEP.SYNCS 0x989680 ;  /* 0x009896800000895d */ /* 0x004fea0003900000 */
[----:B------:R-:W2:Y:S02]  /*9fc0*/  @!P0 SYNCS.PHASECHK.TRANS64 P0, [R0+URZ], R3 ;  /* 0x00000003000085a7 */ /* 0x000ea400080010ff */
[----:B--2---:R-:W-:Y:S05]  /*9fd0*/  @!P0 BRA `(.L_x_160) ;  /* 0xfffffffc00f08947 */ /* 0x004fea000383ffff */
[----:B------:R-:W-:Y:S05]  /*9fe0*/  BRA `(.L_x_161) ;  /* 0xffffff9c00807947 */ /* 0x000fea000383ffff */
.L_x_76:
[----:B--2---:R2:W3:Y:S02]  /*9ff0*/  SYNCS.PHASECHK.TRANS64.TRYWAIT P0, [R12+URZ+0xa0], R9 ;  /* 0x0000a0090c0075a7 */ /* 0x0044e400080011ff */
[----:B---3--:R-:W-:Y:S05]  /*a000*/  @!P0 NANOSLEEP.SYNCS 0x989680 ;  /* 0x009896800000895d */ /* 0x008fea0003900000 */
[----:B------:R-:W3:Y:S02]  /*a010*/  @!P0 SYNCS.PHASECHK.TRANS64 P0, [R12+URZ+0xa0], R9 ;  /* 0x0000a0090c0085a7 */ /* 0x000ee400080010ff */
[----:B---3--:R-:W-:Y:S05]  /*a020*/  @!P0 BRA `(.L_x_76) ;  /* 0xfffffffc00f08947 */ /* 0x008fea000383ffff */
[----:B------:R-:W-:Y:S05]  /*a030*/  BRA `(.L_x_162) ;  /* 0xffffffa000b07947 */ /* 0x000fea000383ffff */
.L_x_79:
[----:B------:R-:W-:Y:S07]  /*a040*/  MOV R0, UR21 ;  /* 0x0000001500007c02 */ /* 0x000fee0008000f00 */
.L_x_163:
[----:B--2---:R2:W3:Y:S02]  /*a050*/  SYNCS.PHASECHK.TRANS64.TRYWAIT P2, [R0+URZ+0x98], R11 ;  /* 0x0000980b000075a7 */ /* 0x0044e400080411ff */
[----:B---3--:R-:W-:Y:S05]  /*a060*/  @!P2 NANOSLEEP.SYNCS 0x989680 ;  /* 0x009896800000a95d */ /* 0x008fea0003900000 */
[----:B------:R-:W3:Y:S02]  /*a070*/  @!P2 SYNCS.PHASECHK.TRANS64 P2, [R0+URZ+0x98], R11 ;  /* 0x0000980b0000a5a7 */ /* 0x000ee400080410ff */
[----:B---3--:R-:W-:Y:S05]  /*a080*/  @!P2 BRA `(.L_x_163) ;  /* 0xfffffffc00f0a947 */ /* 0x008fea000383ffff */
[----:B------:R-:W-:Y:S05]  /*a090*/  BRA `(.L_x_78) ;  /* 0xffffffa800187947 */ /* 0x000fea000383ffff */
.L_x_82:
[----:B--2---:R-:W-:Y:S07]  /*a0a0*/  MOV R0, UR21 ;  /* 0x0000001500007c02 */ /* 0x004fee0008000f00 */
.L_x_164:
[----:B--2---:R2:W3:Y:S02]  /*a0b0*/  SYNCS.PHASECHK.TRANS64.TRYWAIT P0, [R0+URZ+0x70], R9 ;  /* 0x00007009000075a7 */ /* 0x0044e400080011ff */
[----:B---3--:R-:W-:Y:S05]  /*a0c0*/  @!P0 NANOSLEEP.SYNCS 0x989680 ;  /* 0x009896800000895d */ /* 0x008fea0003900000 */
[----:B------:R-:W3:Y:S02]  /*a0d0*/  @!P0 SYNCS.PHASECHK.TRANS64 P0, [R0+URZ+0x70], R9 ;  /* 0x00007009000085a7 */ /* 0x000ee400080010ff */
[----:B---3--:R-:W-:Y:S05]  /*a0e0*/  @!P0 BRA `(.L_x_164) ;  /* 0xfffffffc00f08947 */ /* 0x008fea000383ffff */
[----:B------:R-:W-:Y:S05]  /*a0f0*/  BRA `(.L_x_165) ;  /* 0xffffffa800747947 */ /* 0x000fea000383ffff */
.L_x_83:
[----:B------:R-:W-:Y:S07]  /*a100*/  MOV R0, UR21 ;  /* 0x0000001500007c02 */ /* 0x000fee0008000f00 */
.L_x_166:
[----:B--2---:R2:W3:Y:S02]  /*a110*/  SYNCS.PHASECHK.TRANS64.TRYWAIT P0, [R0+URZ+0x78], R9 ;  /* 0x00007809000075a7 */ /* 0x0044e400080011ff */
[----:B---3--:R-:W-:Y:S05]  /*a120*/  @!P0 NANOSLEEP.SYNCS 0x989680 ;  /* 0x009896800000895d */ /* 0x008fea0003900000 */
[----:B------:R-:W3:Y:S02]  /*a130*/  @!P0 SYNCS.PHASECHK.TRANS64 P0, [R0+URZ+0x78], R9 ;  /* 0x00007809000085a7 */ /* 0x000ee400080010ff */
[----:B---3--:R-:W-:Y:S05]  /*a140*/  @!P0 BRA `(.L_x_166) ;  /* 0xfffffffc00f08947 */ /* 0x008fea000383ffff */
[----:B------:R-:W-:Y:S05]  /*a150*/  BRA `(.L_x_167) ;  /* 0xffffffa800ac7947 */ /* 0x000fea000383ffff */
.L_x_84:
[----:B------:R-:W-:Y:S07]  /*a160*/  MOV R0, UR21 ;  /* 0x0000001500007c02 */ /* 0x000fee0008000f00 */
.L_x_168:
[----:B--2---:R2:W3:Y:S02]  /*a170*/  SYNCS.PHASECHK.TRANS64.TRYWAIT P0, [R0+URZ+0x80], R9 ;  /* 0x00008009000075a7 */ /* 0x0044e400080011ff */
[----:B---3--:R-:W-:Y:S05]  /*a180*/  @!P0 NANOSLEEP.SYNCS 0x989680 ;  /* 0x009896800000895d */ /* 0x008fea0003900000 */
[----:B------:R-:W3:Y:S02]  /*a190*/  @!P0 SYNCS.PHASECHK.TRANS64 P0, [R0+URZ+0x80], R9 ;  /* 0x00008009000085a7 */ /* 0x000ee400080010ff */
[----:B---3--:R-:W-:Y:S05]  /*a1a0*/  @!P0 BRA `(.L_x_168) ;  /* 0xfffffffc00f08947 */ /* 0x008fea000383ffff */
[----:B------:R-:W-:Y:S05]  /*a1b0*/  BRA `(.L_x_169) ;  /* 0xffffffa800f07947 */ /* 0x000fea000383ffff */
.L_x_85:
[----:B------:R-:W-:Y:S07]  /*a1c0*/  MOV R0, UR21 ;  /* 0x0000001500007c02 */ /* 0x000fee0008000f00 */
.L_x_170:
[----:B--2---:R2:W3:Y:S02]  /*a1d0*/  SYNCS.PHASECHK.TRANS64.TRYWAIT P0, [R0+URZ+0x88], R9 ;  /* 0x00008809000075a7 */ /* 0x0044e400080011ff */
[----:B---3--:R-:W-:Y:S05]  /*a1e0*/  @!P0 NANOSLEEP.SYNCS 0x989680 ;  /* 0x009896800000895d */ /* 0x008fea0003900000 */
[----:B------:R-:W3:Y:S02]  /*a1f0*/  @!P0 SYNCS.PHASECHK.TRANS64 P0, [R0+URZ+0x88], R9 ;  /* 0x00008809000085a7 */ /* 0x000ee400080010ff */
[----:B---3--:R-:W-:Y:S05]  /*a200*/  @!P0 BRA `(.L_x_170) ;  /* 0xfffffffc00f08947 */ /* 0x008fea000383ffff */
[----:B------:R-:W-:Y:S05]  /*a210*/  BRA `(.L_x_171) ;  /* 0xffffffac00307947 */ /* 0x000fea000383ffff */
.L_x_87:
[----:B------:R-:W-:-:S07]  /*a220*/  MOV R0, UR21 ;  /* 0x0000001500007c02 */ /* 0x000fce0008000f00 */
.L_x_172:
[----:B---3--:R3:W4:Y:S02]  /*a230*/  SYNCS.PHASECHK.TRANS64.TRYWAIT P0, [R0+URZ+0x70], R3 ;  /* 0x00007003000075a7 */ /* 0x00872400080011ff */
[----:B----4-:R-:W-:Y:S05]  /*a240*/  @!P0 NANOSLEEP.SYNCS 0x989680 ;  /* 0x009896800000895d */ /* 0x010fea0003900000 */
[----:B------:R-:W4:Y:S02]  /*a250*/  @!P0 SYNCS.PHASECHK.TRANS64 P0, [R0+URZ+0x70], R3 ;  /* 0x00007003000085a7 */ /* 0x000f2400080010ff */
[----:B----4-:R-:W-:Y:S05]  /*a260*/  @!P0 BRA `(.L_x_172) ;  /* 0xfffffffc00f08947 */ /* 0x010fea000383ffff */
[----:B------:R-:W-:Y:S05]  /*a270*/  BRA `(.L_x_173) ;  /* 0xffffffac00a47947 */ /* 0x000fea000383ffff */
.L_x_88:
[----:B---3--:R-:W-:-:S07]  /*a280*/  MOV R0, UR21 ;  /* 0x0000001500007c02 */ /* 0x008fce0008000f00 */
.L_x_174:
[----:B---3--:R3:W4:Y:S02]  /*a290*/  SYNCS.PHASECHK.TRANS64.TRYWAIT P0, [R0+URZ+0x78], R3 ;  /* 0x00007803000075a7 */ /* 0x00872400080011ff */
[----:B----4-:R-:W-:Y:S05]  /*a2a0*/  @!P0 NANOSLEEP.SYNCS 0x989680 ;  /* 0x009896800000895d */ /* 0x010fea0003900000 */
[----:B------:R-:W4:Y:S02]  /*a2b0*/  @!P0 SYNCS.PHASECHK.TRANS64 P0, [R0+URZ+0x78], R3 ;  /* 0x00007803000085a7 */ /* 0x000f2400080010ff */
[----:B----4-:R-:W-:Y:S05]  /*a2c0*/  @!P0 BRA `(.L_x_174) ;  /* 0xfffffffc00f08947 */ /* 0x010fea000383ffff */
[----:B------:R-:W-:Y:S05]  /*a2d0*/  BRA `(.L_x_175) ;  /* 0xffffffac00947947 */ /* 0x000fea000383ffff */
.L_x_89:
[----:B---3--:R-:W-:-:S07]  /*a2e0*/  MOV R0, UR21 ;  /* 0x0000001500007c02 */ /* 0x008fce0008000f00 */
.L_x_176:
[----:B---3--:R3:W4:Y:S02]  /*a2f0*/  SYNCS.PHASECHK.TRANS64.TRYWAIT P0, [R0+URZ+0x80], R3 ;  /* 0x00008003000075a7 */ /* 0x00872400080011ff */
[----:B----4-:R-:W-:Y:S05]  /*a300*/  @!P0 NANOSLEEP.SYNCS 0x989680 ;  /* 0x009896800000895d */ /* 0x010fea0003900000 */
[----:B------:R-:W4:Y:S02]  /*a310*/  @!P0 SYNCS.PHASECHK.TRANS64 P0, [R0+URZ+0x80], R3 ;  /* 0x00008003000085a7 */ /* 0x000f2400080010ff */
[----:B----4-:R-:W-:Y:S05]  /*a320*/  @!P0 BRA `(.L_x_176) ;  /* 0xfffffffc00f08947 */ /* 0x010fea000383ffff */
[----:B------:R-:W-:Y:S05]  /*a330*/  BRA `(.L_x_177) ;  /* 0xffffffac00847947 */ /* 0x000fea000383ffff */
.L_x_91:
[----:B-1----:R1:W2:Y:S02]  /*a340*/  SYNCS.PHASECHK.TRANS64.TRYWAIT P0, [R3+URZ+0xa0], R0 ;  /* 0x0000a000030075a7 */ /* 0x0022a400080011ff */
[----:B--2---:R-:W-:Y:S05]  /*a350*/  @!P0 NANOSLEEP.SYNCS 0x989680 ;  /* 0x009896800000895d */ /* 0x004fea0003900000 */
[----:B------:R-:W2:Y:S02]  /*a360*/  @!P0 SYNCS.PHASECHK.TRANS64 P0, [R3+URZ+0xa0], R0 ;  /* 0x0000a000030085a7 */ /* 0x000ea400080010ff */
[----:B--2---:R-:W-:Y:S05]  /*a370*/  @!P0 BRA `(.L_x_91) ;  /* 0xfffffffc00f08947 */ /* 0x004fea000383ffff */
[----:B------:R-:W-:Y:S05]  /*a380*/  BRA `(.L_x_178) ;  /* 0xffffffb000547947 */ /* 0x000fea000383ffff */
.L_x_102:
[----:B--2---:R2:W1:Y:S02]  /*a390*/  SYNCS.PHASECHK.TRANS64.TRYWAIT P1, [R2+URZ+0x50], R3 ;  /* 0x00005003020075a7 */ /* 0x00446400080211ff */
[----:B-1----:R-:W-:Y:S05]  /*a3a0*/  @!P1 NANOSLEEP.SYNCS 0x989680 ;  /* 0x009896800000995d */ /* 0x002fea0003900000 */
[----:B------:R-:W1:Y:S02]  /*a3b0*/  @!P1 SYNCS.PHASECHK.TRANS64 P1, [R2+URZ+0x50], R3 ;  /* 0x00005003020095a7 */ /* 0x000e6400080210ff */
[----:B-1----:R-:W-:Y:S05]  /*a3c0*/  @!P1 BRA `(.L_x_102) ;  /* 0xfffffffc00f09947 */ /* 0x002fea000383ffff */
[----:B------:R-:W-:Y:S05]  /*a3d0*/  BRA `(.L_x_101) ;  /* 0xffffffbc00cc7947 */ /* 0x000fea000383ffff */
.L_x_104:
[----:B--2---:R2:W4:Y:S02]  /*a3e0*/  SYNCS.PHASECHK.TRANS64.TRYWAIT P0, [R71+URZ+0xc0], R4 ;  /* 0x0000c004470075a7 */ /* 0x00452400080011ff */
[----:B----4-:R-:W-:Y:S05]  /*a3f0*/  @!P0 NANOSLEEP.SYNCS 0x989680 ;  /* 0x009896800000895d */ /* 0x010fea0003900000 */
[----:B------:R-:W4:Y:S02]  /*a400*/  @!P0 SYNCS.PHASECHK.TRANS64 P0, [R71+URZ+0xc0], R4 ;  /* 0x0000c004470085a7 */ /* 0x000f2400080010ff */
[----:B----4-:R-:W-:Y:S05]  /*a410*/  @!P0 BRA `(.L_x_104) ;  /* 0xfffffffc00f08947 */ /* 0x010fea000383ffff */
[----:B------:R-:W-:Y:S05]  /*a420*/  BRA `(.L_x_103) ;  /* 0xffffffc0001c7947 */ /* 0x000fea000383ffff */
.L_x_112:
[----:B---3--:R3:W4:Y:S02]  /*a430*/  SYNCS.PHASECHK.TRANS64.TRYWAIT P0, [R112+URZ+0x50], R3 ;  /* 0x00005003700075a7 */ /* 0x00872400080011ff */
[----:B----4-:R-:W-:Y:S05]  /*a440*/  @!P0 NANOSLEEP.SYNCS 0x989680 ;  /* 0x009896800000895d */ /* 0x010fea0003900000 */
[----:B------:R-:W4:Y:S02]  /*a450*/  @!P0 SYNCS.PHASECHK.TRANS64 P0, [R112+URZ+0x50], R3 ;  /* 0x00005003700085a7 */ /* 0x000f2400080010ff */
[----:B----4-:R-:W-:Y:S05]  /*a460*/  @!P0 BRA `(.L_x_112) ;  /* 0xfffffffc00f08947 */ /* 0x010fea000383ffff */
[----:B------:R-:W-:Y:S05]  /*a470*/  BRA `(.L_x_111) ;  /* 0xffffffcc00107947 */ /* 0x000fea000383ffff */
.L_x_120:
[----:B---3--:R3:W4:Y:S02]  /*a480*/  SYNCS.PHASECHK.TRANS64.TRYWAIT P0, [R112+URZ+0x50], R5 ;  /* 0x00005005700075a7 */ /* 0x00872400080011ff */
[----:B----4-:R-:W-:Y:S05]  /*a490*/  @!P0 NANOSLEEP.SYNCS 0x989680 ;  /* 0x009896800000895d */ /* 0x010fea0003900000 */
[----:B------:R-:W4:Y:S02]  /*a4a0*/  @!P0 SYNCS.PHASECHK.TRANS64 P0, [R112+URZ+0x50], R5 ;  /* 0x00005005700085a7 */ /* 0x000f2400080010ff */
[----:B----4-:R-:W-:Y:S05]  /*a4b0*/  @!P0 BRA `(.L_x_120) ;  /* 0xfffffffc00f08947 */ /* 0x010fea000383ffff */
[----:B------:R-:W-:Y:S05]  /*a4c0*/  BRA `(.L_x_119) ;  /* 0xffffffd800507947 */ /* 0x000fea000383ffff */
.L_x_128:
[----:B---3--:R3:W4:Y:S02]  /*a4d0*/  SYNCS.PHASECHK.TRANS64.TRYWAIT P0, [R102+URZ+0x50], R3 ;  /* 0x00005003660075a7 */ /* 0x00872400080011ff */
[----:B----4-:R-:W-:Y:S05]  /*a4e0*/  @!P0 NANOSLEEP.SYNCS 0x989680 ;  /* 0x009896800000895d */ /* 0x010fea0003900000 */
[----:B------:R-:W4:Y:S02]  /*a4f0*/  @!P0 SYNCS.PHASECHK.TRANS64 P0, [R102+URZ+0x50], R3 ;  /* 0x00005003660085a7 */ /* 0x000f2400080010ff */
[----:B----4-:R-:W-:Y:S05]  /*a500*/  @!P0 BRA `(.L_x_128) ;  /* 0xfffffffc00f08947 */ /* 0x010fea000383ffff */
[----:B------:R-:W-:Y:S05]  /*a510*/  BRA `(.L_x_127) ;  /* 0xffffffe4009c7947 */ /* 0x000fea000383ffff */
        .weak           $__internal_0_$__cuda_sm10x_tcgen05_guardrail_trap_col_being_dealloced_not_returned_by_alloc
        .type           $__internal_0_$__cuda_sm10x_tcgen05_guardrail_trap_col_being_dealloced_not_returned_by_alloc,@function
        .size           $__internal_0_$__cuda_sm10x_tcgen05_guardrail_trap_col_being_dealloced_not_returned_by_alloc,($__internal_1_$__cuda_sm10x_tcgen05_guardrail_trap_phase_invalid_during_alloc - $__internal_0_$__cuda_sm10x_tcgen05_guardrail_trap_col_being_dealloced_not_returned_by_alloc)
$__internal_0_$__cuda_sm10x_tcgen05_guardrail_trap_col_being_dealloced_not_returned_by_alloc:
[----:B------:R-:W-:Y:S05]  /*a520*/  BPT.TRAP 0x1 ;  /* 0x000000040000795c */ /* 0x000fea0000300000 */
[----:B------:R-:W-:-:S04]  /*a530*/  HFMA2 R3, -RZ, RZ, 0, 0 ;  /* 0x00000000ff037431 */ /* 0x000fc800000001ff */
[----:B------:R-:W-:Y:S05]  /*a540*/  RET.REL.NODEC R2 `(_ZN7cutlass13device_kernelINS_4gemm6kernel13GemmUniversalIN4cute5tupleIJiiiiEEENS1_10collective13CollectiveMmaINS1_35MainloopSm100TmaUmmaWarpSpecializedILi5ELi2ELi4ENS5_IJNS4_1CILi2EEESB_NSA_ILi1EEEEEEEENS5_IJNSA_ILi64EEENSA_ILi256EEENSA_ILi128EEEEEENS_12float_e4m3_tENS5_IJlSC_lEEESJ_SK_NS4_8TiledMMAINS4_8MMA_AtomIJNS4_10MMA_TraitsINS4_19SM100_MMA_F8F6F4_SSEJSJ_SJ_fSF_SG_NS4_17integral_constantINS4_4UMMA5MajorELSR_0EEESS_NSP_INSQ_7ScaleInELST_0EEESU_EEEEEENS4_6LayoutINS5_IJSC_SC_SC_EEENS5_IJNSA_ILi0EEESZ_SZ_EEEEENS5_IJNS4_10UnderscoreES12_S12_EEEEENS4_23SM90_TMA_LOAD_MULTICASTENS4_14ComposedLayoutINS4_7SwizzleILi3ELi4ELi3EEENS4_18smem_ptr_flag_bitsILi8EEENSX_INS5_IJNSA_ILi8EEESH_EEENS5_IJSH_SC_EEEEEEEvNS4_8identityES15_S1F_vS1G_EENS_8epilogue10collective18CollectiveEpilogueINS1I_23Sm100TmaWarpSpecializedILi4ELi2ELi32ELb0ELb0EEEJSI_NS5_IJNSX_ISF_SC_EES1N_EEESJ_SK_SJ_SK_NS1I_6fusion15FusionCallbacksIS1M_NS1P_17LinearCombinationISJ_fSJ_fLNS_15FloatRoundStyleE2EEESI_S1O_JEEENS4_5SM1004TMEM4LOAD26SM100_TMEM_LOAD_16dp32b32xENS4_13SM90_TMA_LOADENS16_INS17_ILi2ELi4ELi3EEES1A_NSX_INS5_IJS1B_SF_EEENS5_IJSF_SC_EEEEEEENS4_39AutoVectorizingCopyWithAssumedAlignmentILi128EEENS4_14SM90_TMA_STOREES24_S26_S26_EEEvvEEEEvNT_6ParamsE) ;  /* 0xffffff5802ac7950 */ /* 0x000fea0003c3ffff */
        .weak           $__internal_1_$__cuda_sm10x_tcgen05_guardrail_trap_phase_invalid_during_alloc
        .type           $__internal_1_$__cuda_sm10x_tcgen05_guardrail_trap_phase_invalid_during_alloc,@function
        .size           $__internal_1_$__cuda_sm10x_tcgen05_guardrail_trap_phase_invalid_during_alloc,($__internal_2_$__cuda_sm10x_tcgen05_guardrail_trap_unallocated_columns_being_dealloced - $__internal_1_$__cuda_sm10x_tcgen05_guardrail_trap_phase_invalid_during_alloc)
$__internal_1_$__cuda_sm10x_tcgen05_guardrail_trap_phase_invalid_during_alloc:
[----:B------:R-:W-:Y:S05]  /*a550*/  BPT.TRAP 0x1 ;  /* 0x000000040000795c */ /* 0x000fea0000300000 */
[----:B------:R-:W-:-:S04]  /*a560*/  MOV R5, 0x0 ;  /* 0x0000000000057802 */ /* 0x000fc80000000f00 */
[----:B------:R-:W-:Y:S05]  /*a570*/  RET.REL.NODEC R4 `(_ZN7cutlass13device_kernelINS_4gemm6kernel13GemmUniversalIN4cute5tupleIJiiiiEEENS1_10collective13CollectiveMmaINS1_35MainloopSm100TmaUmmaWarpSpecializedILi5ELi2ELi4ENS5_IJNS4_1CILi2EEESB_NSA_ILi1EEEEEEEENS5_IJNSA_ILi64EEENSA_ILi256EEENSA_ILi128EEEEEENS_12float_e4m3_tENS5_IJlSC_lEEESJ_SK_NS4_8TiledMMAINS4_8MMA_AtomIJNS4_10MMA_TraitsINS4_19SM100_MMA_F8F6F4_SSEJSJ_SJ_fSF_SG_NS4_17integral_constantINS4_4UMMA5MajorELSR_0EEESS_NSP_INSQ_7ScaleInELST_0EEESU_EEEEEENS4_6LayoutINS5_IJSC_SC_SC_EEENS5_IJNSA_ILi0EEESZ_SZ_EEEEENS5_IJNS4_10UnderscoreES12_S12_EEEEENS4_23SM90_TMA_LOAD_MULTICASTENS4_14ComposedLayoutINS4_7SwizzleILi3ELi4ELi3EEENS4_18smem_ptr_flag_bitsILi8EEENSX_INS5_IJNSA_ILi8EEESH_EEENS5_IJSH_SC_EEEEEEEvNS4_8identityES15_S1F_vS1G_EENS_8epilogue10collective18CollectiveEpilogueINS1I_23Sm100TmaWarpSpecializedILi4ELi2ELi32ELb0ELb0EEEJSI_NS5_IJNSX_ISF_SC_EES1N_EEESJ_SK_SJ_SK_NS1I_6fusion15FusionCallbacksIS1M_NS1P_17LinearCombinationISJ_fSJ_fLNS_15FloatRoundStyleE2EEESI_S1O_JEEENS4_5SM1004TMEM4LOAD26SM100_TMEM_LOAD_16dp32b32xENS4_13SM90_TMA_LOADENS16_INS17_ILi2ELi4ELi3EEES1A_NSX_INS5_IJS1B_SF_EEENS5_IJSF_SC_EEEEEEENS4_39AutoVectorizingCopyWithAssumedAlignmentILi128EEENS4_14SM90_TMA_STOREES24_S26_S26_EEEvvEEEEvNT_6ParamsE) ;  /* 0xffffff5804a07950 */ /* 0x000fea0003c3ffff */
        .weak           $__internal_2_$__cuda_sm10x_tcgen05_guardrail_trap_unallocated_columns_being_dealloced
        .type           $__internal_2_$__cuda_sm10x_tcgen05_guardrail_trap_unallocated_columns_being_dealloced,@function
        .size           $__internal_2_$__cuda_sm10x_tcgen05_guardrail_trap_unallocated_columns_being_dealloced,(.L_x_180 - $__internal_2_$__cuda_sm10x_tcgen05_guardrail_trap_unallocated_columns_being_dealloced)
$__internal_2_$__cuda_sm10x_tcgen05_guardrail_trap_unallocated_columns_being_dealloced:
[----:B------:R-:W-:Y:S05]  /*a580*/  BPT.TRAP 0x1 ;  /* 0x000000040000795c */ /* 0x000fea0000300000 */
[----:B------:R-:W-:-:S04]  /*a590*/  HFMA2 R3, -RZ, RZ, 0, 0 ;  /* 0x00000000ff037431 */ /* 0x000fc800000001ff */
[----:B------:R-:W-:Y:S05]  /*a5a0*/  RET.REL.NODEC R2 `(_ZN7cutlass13device_kernelINS_4gemm6kernel13GemmUniversalIN4cute5tupleIJiiiiEEENS1_10collective13CollectiveMmaINS1_35MainloopSm100TmaUmmaWarpSpecializedILi5ELi2ELi4ENS5_IJNS4_1CILi2EEESB_NSA_ILi1EEEEEEEENS5_IJNSA_ILi64EEENSA_ILi256EEENSA_ILi128EEEEEENS_12float_e4m3_tENS5_IJlSC_lEEESJ_SK_NS4_8TiledMMAINS4_8MMA_AtomIJNS4_10MMA_TraitsINS4_19SM100_MMA_F8F6F4_SSEJSJ_SJ_fSF_SG_NS4_17integral_constantINS4_4UMMA5MajorELSR_0EEESS_NSP_INSQ_7ScaleInELST_0EEESU_EEEEEENS4_6LayoutINS5_IJSC_SC_SC_EEENS5_IJNSA_ILi0EEESZ_SZ_EEEEENS5_IJNS4_10UnderscoreES12_S12_EEEEENS4_23SM90_TMA_LOAD_MULTICASTENS4_14ComposedLayoutINS4_7SwizzleILi3ELi4ELi3EEENS4_18smem_ptr_flag_bitsILi8EEENSX_INS5_IJNSA_ILi8EEESH_EEENS5_IJSH_SC_EEEEEEEvNS4_8identityES15_S1F_vS1G_EENS_8epilogue10collective18CollectiveEpilogueINS1I_23Sm100TmaWarpSpecializedILi4ELi2ELi32ELb0ELb0EEEJSI_NS5_IJNSX_ISF_SC_EES1N_EEESJ_SK_SJ_SK_NS1I_6fusion15FusionCallbacksIS1M_NS1P_17LinearCombinationISJ_fSJ_fLNS_15FloatRoundStyleE2EEESI_S1O_JEEENS4_5SM1004TMEM4LOAD26SM100_TMEM_LOAD_16dp32b32xENS4_13SM90_TMA_LOADENS16_INS17_ILi2ELi4ELi3EEES1A_NSX_INS5_IJS1B_SF_EEENS5_IJSF_SC_EEEEEEENS4_39AutoVectorizingCopyWithAssumedAlignmentILi128EEENS4_14SM90_TMA_STOREES24_S26_S26_EEEvvEEEEvNT_6ParamsE) ;  /* 0xffffff5802947950 */ /* 0x000fea0003c3ffff */
.L_x_179:
[----:B------:R-:W-:-:S00]  /*a5b0*/  BRA `(.L_x_179) ;  /* 0xfffffffc00fc7947 */ /* 0x000fc0000383ffff */
[----:B------:R-:W-:-:S00]  /*a5c0*/  NOP ;  /* 0x0000000000007918 */ /* 0x000fc00000000000 */
        /* <DEDUP_REMOVED lines=11> */
.L_x_180:


//--------------------- .nv.global.init           --------------------------
	.section	.nv.global.init,"aw",@progbits
.nv.global.init:
	.type		$str$27,@object
	.size		$str$27,($str$28 - $str$27)
$str$27:
        /*0000*/ 	.byte	0x28, 0x61, 0x64, 0x64, 0x72, 0x65, 0x73, 0x73, 0x20, 0x26, 0x20, 0x6d, 0x61, 0x73, 0x6b, 0x29
        /*0010*/ 	.byte	0x20, 0x3d, 0x3d, 0x20, 0x30, 0x00
	.type		$str$28,@object
	.size		$str$28,($str$26 - $str$28)
$str$28:
        /*0016*/ 	.byte	0x2f, 0x74, 0x6d, 0x70, 0x2f, 0x63, 0x75, 0x74, 0x6c, 0x61, 0x73, 0x73, 0x5f, 0x73, 0x77, 0x65
        /*0026*/ 	.byte	0x65, 0x70, 0x5f, 0x73, 0x72, 0x63, 0x2f, 0x69, 0x6e, 0x63, 0x6c, 0x75, 0x64, 0x65, 0x2f, 0x63
        /*0036*/ 	.byte	0x75, 0x74, 0x65, 0x2f, 0x70, 0x6f, 0x69, 0x6e, 0x74, 0x65, 0x72, 0x5f, 0x66, 0x6c, 0x61, 0x67
        /*0046*/ 	.byte	0x67, 0x65, 0x64, 0x2e, 0x68, 0x70, 0x70, 0x00
	.type		$str$26,@object
	.size		$str$26,($str$25 - $str$26)
$str$26:
        /*004e*/ 	.byte	0x2f, 0x74, 0x6d, 0x70, 0x2f, 0x63, 0x75, 0x74, 0x6c, 0x61, 0x73, 0x73, 0x5f, 0x73, 0x77, 0x65
        /*005e*/ 	.byte	0x65, 0x70, 0x5f, 0x73, 0x72, 0x63, 0x2f, 0x69, 0x6e, 0x63, 0x6c, 0x75, 0x64, 0x65, 0x2f, 0x63
        /*006e*/ 	.byte	0x75, 0x74, 0x65, 0x2f, 0x61, 0x74, 0x6f, 0x6d, 0x2f, 0x63, 0x6f, 0x70, 0x79, 0x5f, 0x74, 0x72
        /*007e*/ 	.byte	0x61, 0x69, 0x74, 0x73, 0x5f, 0x73, 0x6d, 0x31, 0x30, 0x30, 0x2e, 0x68, 0x70, 0x70, 0x00
	.type		$str$25,@object
	.size		$str$25,(__unnamed_1 - $str$25)
$str$25:
        /*008d*/ 	.byte	0x28, 0x28, 0x75, 0x69, 0x6e, 0x74, 0x33, 0x32, 0x5f, 0x74, 0x28, 0x74, 0x68, 0x72, 0x65, 0x61
        /*009d*/ 	.byte	0x64, 0x49, 0x64, 0x78, 0x2e, 0x78, 0x29, 0x20, 0x2f, 0x20, 0x33, 0x32, 0x29, 0x20, 0x25, 0x20
        /*00ad*/ 	.byte	0x34, 0x29, 0x20, 0x3d, 0x3d, 0x20, 0x28, 0x28, 0x28, 0x74, 0x6d, 0x65, 0x6d, 0x5f, 0x61, 0x64
        /*00bd*/ 	.byte	0x64, 0x72, 0x20, 0x3e, 0x3e, 0x20, 0x31, 0x36, 0x29, 0x20, 0x2f, 0x20, 0x33, 0x32, 0x29, 0x20
        /*00cd*/ 	.byte	0x25, 0x20, 0x34, 0x29, 0x00
	.type		__unnamed_1,@object
	.size		__unnamed_1,(__unnamed_2 - __unnamed_1)
__unnamed_1:
        /*00d2*/ 	.byte	0x61, 0x75, 0x74, 0x6f, 0x20, 0x63, 0x75, 0x74, 0x65, 0x3a, 0x3a, 0x61, 0x73, 0x5f, 0x70, 0x6f
        /* <DEDUP_REMOVED lines=24> */
        /*0262*/ 	.byte	0x3c, 0x34, 0x30, 0x39, 0x36, 0x3e, 0x3e, 0x3e, 0x3e, 0x5d, 0x00
	.type		__unnamed_2,@object
	.size		__unnamed_2,(__unnamed_3 - __unnamed_2)
__unnamed_2:
        /* <DEDUP_REMOVED lines=26> */
	.type		__unnamed_3,@object
	.size		__unnamed_3,(.L_3 - __unnamed_3)
__unnamed_3:
        /* <DEDUP_REMOVED lines=40> */
        /*0688*/ 	.byte	0x74, 0x65, 0x3a, 0x3a, 0x43, 0x3c, 0x30, 0x3e, 0x3e, 0x3e, 0x3e, 0x5d, 0x00
.L_3:


//--------------------- .nv.shared._ZN7cutlass13device_kernelINS_4gemm6kernel13GemmUniversalIN4cute5tupleIJiiiiEEENS1_10collective13CollectiveMmaINS1_35MainloopSm100TmaUmmaWarpSpecializedILi5ELi2ELi4ENS5_IJNS4_1CILi2EEESB_NSA_ILi1EEEEEEEENS5_IJNSA_ILi64EEENSA_ILi256EEENSA_ILi128EEEEEENS_12float_e4m3_tENS5_IJlSC_lEEESJ_SK_NS4_8TiledMMAINS4_8MMA_AtomIJNS4_10MMA_TraitsINS4_19SM100_MMA_F8F6F4_SSEJSJ_SJ_fSF_SG_NS4_17integral_constantINS4_4UMMA5MajorELSR_0EEESS_NSP_INSQ_7ScaleInELST_0EEESU_EEEEEENS4_6LayoutINS5_IJSC_SC_SC_EEENS5_IJNSA_ILi0EEESZ_SZ_EEEEENS5_IJNS4_10UnderscoreES12_S12_EEEEENS4_23SM90_TMA_LOAD_MULTICASTENS4_14ComposedLayoutINS4_7SwizzleILi3ELi4ELi3EEENS4_18smem_ptr_flag_bitsILi8EEENSX_INS5_IJNSA_ILi8EEESH_EEENS5_IJSH_SC_EEEEEEEvNS4_8identityES15_S1F_vS1G_EENS_8epilogue10collective18CollectiveEpilogueINS1I_23Sm100TmaWarpSpecializedILi4ELi2ELi32ELb0ELb0EEEJSI_NS5_IJNSX_ISF_SC_EES1N_EEESJ_SK_SJ_SK_NS1I_6fusion15FusionCallbacksIS1M_NS1P_17LinearCombinationISJ_fSJ_fLNS_15FloatRoundStyleE2EEESI_S1O_JEEENS4_5SM1004TMEM4LOAD26SM100_TMEM_LOAD_16dp32b32xENS4_13SM90_TMA_LOADENS16_INS17_ILi2ELi4ELi3EEES1A_NSX_INS5_IJS1B_SF_EEENS5_IJSF_SC_EEEEEEENS4_39AutoVectorizingCopyWithAssumedAlignmentILi128EEENS4_14SM90_TMA_STOREES24_S26_S26_EEEvvEEEEvNT_6ParamsE --------------------------
	.section	.nv.shared._ZN7cutlass13device_kernelINS_4gemm6kernel13GemmUniversalIN4cute5tupleIJiiiiEEENS1_10collective13CollectiveMmaINS1_35MainloopSm100TmaUmmaWarpSpecializedILi5ELi2ELi4ENS5_IJNS4_1CILi2EEESB_NSA_ILi1EEEEEEEENS5_IJNSA_ILi64EEENSA_ILi256EEENSA_ILi128EEEEEENS_12float_e4m3_tENS5_IJlSC_lEEESJ_SK_NS4_8TiledMMAINS4_8MMA_AtomIJNS4_10MMA_TraitsINS4_19SM100_MMA_F8F6F4_SSEJSJ_SJ_fSF_SG_NS4_17integral_constantINS4_4UMMA5MajorELSR_0EEESS_NSP_INSQ_7ScaleInELST_0EEESU_EEEEEENS4_6LayoutINS5_IJSC_SC_SC_EEENS5_IJNSA_ILi0EEESZ_SZ_EEEEENS5_IJNS4_10UnderscoreES12_S12_EEEEENS4_23SM90_TMA_LOAD_MULTICASTENS4_14ComposedLayoutINS4_7SwizzleILi3ELi4ELi3EEENS4_18smem_ptr_flag_bitsILi8EEENSX_INS5_IJNSA_ILi8EEESH_EEENS5_IJSH_SC_EEEEEEEvNS4_8identityES15_S1F_vS1G_EENS_8epilogue10collective18CollectiveEpilogueINS1I_23Sm100TmaWarpSpecializedILi4ELi2ELi32ELb0ELb0EEEJSI_NS5_IJNSX_ISF_SC_EES1N_EEESJ_SK_SJ_SK_NS1I_6fusion15FusionCallbacksIS1M_NS1P_17LinearCombinationISJ_fSJ_fLNS_15FloatRoundStyleE2EEESI_S1O_JEEENS4_5SM1004TMEM4LOAD26SM100_TMEM_LOAD_16dp32b32xENS4_13SM90_TMA_LOADENS16_INS17_ILi2ELi4ELi3EEES1A_NSX_INS5_IJS1B_SF_EEENS5_IJSF_SC_EEEEEEENS4_39AutoVectorizingCopyWithAssumedAlignmentILi128EEENS4_14SM90_TMA_STOREES24_S26_S26_EEEvvEEEEvNT_6ParamsE,"aw",@nobits
	.sectionflags	@""
	.align	16
	.zero		1024


//--------------------- .nv.shared.reserved.0     --------------------------
	.section	.nv.shared.reserved.0,"aw",@nobits
	.weak		__nv_reservedSMEM_offset_0_alias
	.size		__nv_reservedSMEM_offset_0_alias, 0, 64
	.other		__nv_reservedSMEM_offset_0_alias,@"STO_CUDA_RESERVED_SHARED STV_DEFAULT"
__nv_reservedSMEM_offset_0_alias:
	.zero		0
.nv.shared.reserved.0:
	.zero		64
	.weak		__nv_reservedSMEM_tcgen05_partition
	.type		__nv_reservedSMEM_tcgen05_partition,@object
	.size		__nv_reservedSMEM_tcgen05_partition,(.L_0 - __nv_reservedSMEM_tcgen05_partition)
__nv_reservedSMEM_tcgen05_partition:
	.zero		32
.L_0:


//--------------------- .nv.global                --------------------------
	.section	.nv.global,"aw",@nobits
.nv.global:
	.type		_ZN39_INTERNAL_20163db6_4_k_cu_95e71395_90924cute1_E,@object
	.size		_ZN39_INTERNAL_20163db6_4_k_cu_95e71395_90924cute1_E,(_ZN39_INTERNAL_20163db6_4_k_cu_95e71395_90924cuda3std3__45__cpo6cbeginE - _ZN39_INTERNAL_20163db6_4_k_cu_95e71395_90924cute1_E)
_ZN39_INTERNAL_20163db6_4_k_cu_95e71395_90924cute1_E:
	.zero		1
	.type		_ZN39_INTERNAL_20163db6_4_k_cu_95e71395_90924cuda3std3__45__cpo6cbeginE,@object
	.size		_ZN39_INTERNAL_20163db6_4_k_cu_95e71395_90924cuda3std3__45__cpo6cbeginE,(_ZN39_INTERNAL_20163db6_4_k_cu_95e71395_90924cuda3std3__48in_placeE - _ZN39_INTERNAL_20163db6_4_k_cu_95e71395_90924cuda3std3__45__cpo6cbeginE)
_ZN39_INTERNAL_20163db6_4_k_cu_95e71395_90924cuda3std3__45__cpo6cbeginE:
	.zero		1
	.type		_ZN39_INTERNAL_20163db6_4_k_cu_95e71395_90924cuda3std3__48in_placeE,@object
	.size		_ZN39_INTERNAL_20163db6_4_k_cu_95e71395_90924cuda3std3__48in_placeE,(_ZN39_INTERNAL_20163db6_4_k_cu_95e71395_90924cuda3std6ranges3__45__cpo9iter_moveE - _ZN39_INTERNAL_20163db6_4_k_cu_95e71395_90924cuda3std3__48in_placeE)
_ZN39_INTERNAL_20163db6_4_k_cu_95e71395_90924cuda3std3__48in_placeE:
	.zero		1
	.type		_ZN39_INTERNAL_20163db6_4_k_cu_95e71395_90924cuda3std6ranges3__45__cpo9iter_moveE,@object
	.size		_ZN39_INTERNAL_20163db6_4_k_cu_95e71395_90924cuda3std6ranges3__45__cpo9iter_moveE,(_ZN39_INTERNAL_20163db6_4_k_cu_95e71395_90924cuda3std3__45__cpo5beginE - _ZN39_INTERNAL_20163db6_4_k_cu_95e71395_90924cuda3std6ranges3__45__cpo9iter_moveE)
_ZN39_INTERNAL_20163db6_4_k_cu_95e71395_90924cuda3std6ranges3__45__cpo9iter_moveE:
	.zero		1
	.type		_ZN39_INTERNAL_20163db6_4_k_cu_95e71395_90924cuda3std3__45__cpo5beginE,@object
	.size		_ZN39_INTERNAL_20163db6_4_k_cu_95e71395_90924cuda3std3__45__cpo5beginE,(_ZN39_INTERNAL_20163db6_4_k_cu_95e71395_90924cuda3std3__441_GLOBAL__N__20163db6_4_k_cu_95e71395_90926ignoreE - _ZN39_INTERNAL_20163db6_4_k_cu_95e71395_90924cuda3std3__45__cpo5beginE)
_ZN39_INTERNAL_20163db6_4_k_cu_95e71395_90924cuda3std3__45__cpo5beginE:
	.zero		1
	.type		_ZN39_INTERNAL_20163db6_4_k_cu_95e71395_90924cuda3std3__441_GLOBAL__N__20163db6_4_k_cu_95e71395_90926ignoreE,@object
	.size		_ZN39_INTERNAL_20163db6_4_k_cu_95e71395_90924cuda3std3__441_GLOBAL__N__20163db6_4_k_cu_95e71395_90926ignoreE,(_ZN39_INTERNAL_20163db6_4_k_cu_95e71395_90924cute7productE - _ZN39_INTERNAL_20163db6_4_k_cu_95e71395_90924cuda3std3__441_GLOBAL__N__20163db6_4_k_cu_95e71395_90926ignoreE)
_ZN39_INTERNAL_20163db6_4_k_cu_95e71395_90924cuda3std3__441_GLOBAL__N__20163db6_4_k_cu_95e71395_90926ignoreE:
	.zero		1
	.type		_ZN39_INTERNAL_20163db6_4_k_cu_95e71395_90924cute7productE,@object
	.size		_ZN39_INTERNAL_20163db6_4_k_cu_95e71395_90924cute7productE,(_ZN39_INTERNAL_20163db6_4_k_cu_95e71395_90924cuda3std3__45__cpo3endE - _ZN39_INTERNAL_20163db6_4_k_cu_95e71395_90924cute7productE)
_ZN39_INTERNAL_20163db6_4_k_cu_95e71395_90924cute7productE:
	.zero		1
	.type		_ZN39_INTERNAL_20163db6_4_k_cu_95e71395_90924cuda3std3__45__cpo3endE,@object
	.size		_ZN39_INTERNAL_20163db6_4_k_cu_95e71395_90924cuda3std3__45__cpo3endE,(_ZN39_INTERNAL_20163db6_4_k_cu_95e71395_90924cuda3std3__419piecewise_constructE - _ZN39_INTERNAL_20163db6_4_k_cu_95e71395_90924cuda3std3__45__cpo3endE)
_ZN39_INTERNAL_20163db6_4_k_cu_95e71395_90924cuda3std3__45__cpo3endE:
	.zero		1
	.type		_ZN39_INTERNAL_20163db6_4_k_cu_95e71395_90924cuda3std3__419piecewise_constructE,@object
	.size		_ZN39_INTERNAL_20163db6_4_k_cu_95e71395_90924cuda3std3__419piecewise_constructE,(_ZN39_INTERNAL_20163db6_4_k_cu_95e71395_90924cuda3std3__45__cpo4cendE - _ZN39_INTERNAL_20163db6_4_k_cu_95e71395_90924cuda3std3__419piecewise_constructE)
_ZN39_INTERNAL_20163db6_4_k_cu_95e71395_90924cuda3std3__419piecewise_constructE:
	.zero		1
	.type		_ZN39_INTERNAL_20163db6_4_k_cu_95e71395_90924cuda3std3__45__cpo4cendE,@object
	.size		_ZN39_INTERNAL_20163db6_4_k_cu_95e71395_90924cuda3std3__45__cpo4cendE,(_ZN39_INTERNAL_20163db6_4_k_cu_95e71395_90924cuda3std6ranges3__45__cpo4swapE - _ZN39_INTERNAL_20163db6_4_k_cu_95e71395_90924cuda3std3__45__cpo4cendE)
_ZN39_INTERNAL_20163db6_4_k_cu_95e71395_90924cuda3std3__45__cpo4cendE:
	.zero		1
	.type		_ZN39_INTERNAL_20163db6_4_k_cu_95e71395_90924cuda3std6ranges3__45__cpo4swapE,@object
	.size		_ZN39_INTERNAL_20163db6_4_k_cu_95e71395_90924cuda3std6ranges3__45__cpo4swapE,(.L_11 - _ZN39_INTERNAL_20163db6_4_k_cu_95e71395_90924cuda3std6ranges3__45__cpo4swapE)
_ZN39_INTERNAL_20163db6_4_k_cu_95e71395_90924cuda3std6ranges3__45__cpo4swapE:
	.zero		1
.L_11:


//--------------------- .nv.constant0._ZN7cutlass13device_kernelINS_4gemm6kernel13GemmUniversalIN4cute5tupleIJiiiiEEENS1_10collective13CollectiveMmaINS1_35MainloopSm100TmaUmmaWarpSpecializedILi5ELi2ELi4ENS5_IJNS4_1CILi2EEESB_NSA_ILi1EEEEEEEENS5_IJNSA_ILi64EEENSA_ILi256EEENSA_ILi128EEEEEENS_12float_e4m3_tENS5_IJlSC_lEEESJ_SK_NS4_8TiledMMAINS4_8MMA_AtomIJNS4_10MMA_TraitsINS4_19SM100_MMA_F8F6F4_SSEJSJ_SJ_fSF_SG_NS4_17integral_constantINS4_4UMMA5MajorELSR_0EEESS_NSP_INSQ_7ScaleInELST_0EEESU_EEEEEENS4_6LayoutINS5_IJSC_SC_SC_EEENS5_IJNSA_ILi0EEESZ_SZ_EEEEENS5_IJNS4_10UnderscoreES12_S12_EEEEENS4_23SM90_TMA_LOAD_MULTICASTENS4_14ComposedLayoutINS4_7SwizzleILi3ELi4ELi3EEENS4_18smem_ptr_flag_bitsILi8EEENSX_INS5_IJNSA_ILi8EEESH_EEENS5_IJSH_SC_EEEEEEEvNS4_8identityES15_S1F_vS1G_EENS_8epilogue10collective18CollectiveEpilogueINS1I_23Sm100TmaWarpSpecializedILi4ELi2ELi32ELb0ELb0EEEJSI_NS5_IJNSX_ISF_SC_EES1N_EEESJ_SK_SJ_SK_NS1I_6fusion15FusionCallbacksIS1M_NS1P_17LinearCombinationISJ_fSJ_fLNS_15FloatRoundStyleE2EEESI_S1O_JEEENS4_5SM1004TMEM4LOAD26SM100_TMEM_LOAD_16dp32b32xENS4_13SM90_TMA_LOADENS16_INS17_ILi2ELi4ELi3EEES1A_NSX_INS5_IJS1B_SF_EEENS5_IJSF_SC_EEEEEEENS4_39AutoVectorizingCopyWithAssumedAlignmentILi128EEENS4_14SM90_TMA_STOREES24_S26_S26_EEEvvEEEEvNT_6ParamsE --------------------------
	.section	.nv.constant0._ZN7cutlass13device_kernelINS_4gemm6kernel13GemmUniversalIN4cute5tupleIJiiiiEEENS1_10collective13CollectiveMmaINS1_35MainloopSm100TmaUmmaWarpSpecializedILi5ELi2ELi4ENS5_IJNS4_1CILi2EEESB_NSA_ILi1EEEEEEEENS5_IJNSA_ILi64EEENSA_ILi256EEENSA_ILi128EEEEEENS_12float_e4m3_tENS5_IJlSC_lEEESJ_SK_NS4_8TiledMMAINS4_8MMA_AtomIJNS4_10MMA_TraitsINS4_19SM100_MMA_F8F6F4_SSEJSJ_SJ_fSF_SG_NS4_17integral_constantINS4_4UMMA5MajorELSR_0EEESS_NSP_INSQ_7ScaleInELST_0EEESU_EEEEEENS4_6LayoutINS5_IJSC_SC_SC_EEENS5_IJNSA_ILi0EEESZ_SZ_EEEEENS5_IJNS4_10UnderscoreES12_S12_EEEEENS4_23SM90_TMA_LOAD_MULTICASTENS4_14ComposedLayoutINS4_7SwizzleILi3ELi4ELi3EEENS4_18smem_ptr_flag_bitsILi8EEENSX_INS5_IJNSA_ILi8EEESH_EEENS5_IJSH_SC_EEEEEEEvNS4_8identityES15_S1F_vS1G_EENS_8epilogue10collective18CollectiveEpilogueINS1I_23Sm100TmaWarpSpecializedILi4ELi2ELi32ELb0ELb0EEEJSI_NS5_IJNSX_ISF_SC_EES1N_EEESJ_SK_SJ_SK_NS1I_6fusion15FusionCallbacksIS1M_NS1P_17LinearCombinationISJ_fSJ_fLNS_15FloatRoundStyleE2EEESI_S1O_JEEENS4_5SM1004TMEM4LOAD26SM100_TMEM_LOAD_16dp32b32xENS4_13SM90_TMA_LOADENS16_INS17_ILi2ELi4ELi3EEES1A_NSX_INS5_IJS1B_SF_EEENS5_IJSF_SC_EEEEEEENS4_39AutoVectorizingCopyWithAssumedAlignmentILi128EEENS4_14SM90_TMA_STOREES24_S26_S26_EEEvvEEEEvNT_6ParamsE,"a",@progbits
	.sectionflags	@""
	.align	4
.nv.constant0._ZN7cutlass13device_kernelINS_4gemm6kernel13GemmUniversalIN4cute5tupleIJiiiiEEENS1_10collective13CollectiveMmaINS1_35MainloopSm100TmaUmmaWarpSpecializedILi5ELi2ELi4ENS5_IJNS4_1CILi2EEESB_NSA_ILi1EEEEEEEENS5_IJNSA_ILi64EEENSA_ILi256EEENSA_ILi128EEEEEENS_12float_e4m3_tENS5_IJlSC_lEEESJ_SK_NS4_8TiledMMAINS4_8MMA_AtomIJNS4_10MMA_TraitsINS4_19SM100_MMA_F8F6F4_SSEJSJ_SJ_fSF_SG_NS4_17integral_constantINS4_4UMMA5MajorELSR_0EEESS_NSP_INSQ_7ScaleInELST_0EEESU_EEEEEENS4_6LayoutINS5_IJSC_SC_SC_EEENS5_IJNSA_ILi0EEESZ_SZ_EEEEENS5_IJNS4_10UnderscoreES12_S12_EEEEENS4_23SM90_TMA_LOAD_MULTICASTENS4_14ComposedLayoutINS4_7SwizzleILi3ELi4ELi3EEENS4_18smem_ptr_flag_bitsILi8EEENSX_INS5_IJNSA_ILi8EEESH_EEENS5_IJSH_SC_EEEEEEEvNS4_8identityES15_S1F_vS1G_EENS_8epilogue10collective18CollectiveEpilogueINS1I_23Sm100TmaWarpSpecializedILi4ELi2ELi32ELb0ELb0EEEJSI_NS5_IJNSX_ISF_SC_EES1N_EEESJ_SK_SJ_SK_NS1I_6fusion15FusionCallbacksIS1M_NS1P_17LinearCombinationISJ_fSJ_fLNS_15FloatRoundStyleE2EEESI_S1O_JEEENS4_5SM1004TMEM4LOAD26SM100_TMEM_LOAD_16dp32b32xENS4_13SM90_TMA_LOADENS16_INS17_ILi2ELi4ELi3EEES1A_NSX_INS5_IJS1B_SF_EEENS5_IJSF_SC_EEEEEEENS4_39AutoVectorizingCopyWithAssumedAlignmentILi128EEENS4_14SM90_TMA_STOREES24_S26_S26_EEEvvEEEEvNT_6ParamsE:
	.zero		2944


//--------------------- SYMBOLS --------------------------

	.type		.nv.reservedSmem.offset0,@object
	.size		.nv.reservedSmem.offset0,0x4
	.type		.nv.reservedSmem.cap,@object
	.size		.nv.reservedSmem.cap,0x4
	.type		__assertfail,@function
